// auto-generated by cutlass_sweep.conv — config: {"arch": "sm_90", "cluster_m": 2, "cluster_n": 1, "conv_kind": "dgrad", "dtype": "fp16", "ndim": 3, "tile_k": 64, "tile_m": 64, "tile_n": 64}
#include "cutlass/cutlass.h"
#include "cute/tensor.hpp"
#include "cutlass/kernel_hardware_info.hpp"
#include "cutlass/conv/convolution.h"
#include "cutlass/conv/dispatch_policy.hpp"
#include "cutlass/conv/collective/collective_builder.hpp"
#include "cutlass/conv/kernel/conv_universal.hpp"
#include "cutlass/conv/device/conv_universal_adapter.hpp"
#include "cutlass/epilogue/collective/collective_builder.hpp"

using namespace cute;
using Elem = cutlass::half_t;
using Acc  = float;
using LayoutAB = cutlass::layout::TensorNDHWC;
using LayoutC  = cutlass::layout::TensorNDHWC;
constexpr auto ConvOp = cutlass::conv::Operator::kDgrad;
using TileShape    = Shape<_64, _64, Shape<_64>>;
using ClusterShape = Shape<_2, _1, _1>;

using CollectiveEpilogue = typename cutlass::epilogue::collective::CollectiveBuilder<
    cutlass::arch::Sm90, cutlass::arch::OpClassTensorOp,
    TileShape, ClusterShape,
    cutlass::epilogue::collective::EpilogueTileAuto,
    Acc, Acc,
    Elem, LayoutC, 128 / cutlass::sizeof_bits<Elem>::value,
    Elem, LayoutC, 128 / cutlass::sizeof_bits<Elem>::value,
    cutlass::epilogue::collective::EpilogueScheduleAuto
  >::CollectiveOp;

using CollectiveMainloop = typename cutlass::conv::collective::CollectiveBuilder<
    cutlass::arch::Sm90, cutlass::arch::OpClassTensorOp, ConvOp,
    Elem, LayoutAB, 128 / cutlass::sizeof_bits<Elem>::value,
    Elem, LayoutAB, 128 / cutlass::sizeof_bits<Elem>::value,
    Acc,
    TileShape, ClusterShape,
    cutlass::conv::collective::StageCountAutoCarveout<
        static_cast<int>(sizeof(typename CollectiveEpilogue::SharedStorage))>,
    cutlass::conv::collective::KernelScheduleAuto
  >::CollectiveOp;

using ProblemShape = cutlass::conv::ConvProblemShape<
    ConvOp, CollectiveMainloop::DispatchPolicy::NumSpatialDimensions>;
using ConvKernel = cutlass::conv::kernel::ConvUniversal<
    ProblemShape, CollectiveMainloop, CollectiveEpilogue>;
using Conv = cutlass::conv::device::ConvUniversalAdapter<ConvKernel>;

auto* _anchor = &cutlass::device_kernel<ConvKernel>;


// ===== COMPILED SASS (sm_90a) =====

	.target	sm_90a

	.elftype	@"ET_EXEC"


//--------------------- .note.nv.tkinfo           --------------------------
	.section	.note.nv.tkinfo,"",@"SHT_NOTE"
	.sectionflags	@"SHF_NOTE_NV_TKINFO"
	.tkinfo
        /*0018*/ 	.word	0x00000002
        /*0030*/ 	.string	""
        /*0030*/ 	.string	"ptxas"
        /*0030*/ 	.string	"Cuda compilation tools, release 13.0, V13.0.88"
        /*0030*/ 	.string	"Build cuda_13.0.r13.0/compiler.36424714_0"
        /*0030*/ 	.string	"-arch sm_90a -m 64 "



//--------------------- .note.nv.cuinfo           --------------------------
	.section	.note.nv.cuinfo,"",@"SHT_NOTE"
	.sectionflags	@"SHF_NOTE_NV_CUINFO"
        /*0018*/ 	.short	0x0002
        /*001a*/ 	.short	0x005a
        /*001c*/ 	.short	0x0082
	.zero		2


//--------------------- .nv.info                  --------------------------
	.section	.nv.info,"",@"SHT_CUDA_INFO"
	.align	4


	//----- nvinfo : EIATTR_REGCOUNT
	.align		4
        /*0000*/ 	.byte	0x04, 0x2f
        /*0002*/ 	.short	(.L_12 - .L_11)
	.align		4
.L_11:
        /*0004*/ 	.word	index@(_ZN7cutlass13device_kernelINS_4conv6kernel13ConvUniversalINS1_16ConvProblemShapeILNS1_8OperatorE1ELi3EEENS1_10collective14CollectiveConvINS1_46MainloopSm90TmaGmmaWarpSpecializedImplicitGemmILS5_1ELi14ELi3EN4cute5tupleIJNSA_1CILi2EEENSC_ILi1EEESE_EEENS1_36KernelImplicitTmaWarpSpecializedSm90ELi1EEENSB_IJNSC_ILi64EEESI_NSB_IJSI_EEEEEENS_6half_tESL_NSA_8TiledMMAINSA_8MMA_AtomIJNSA_4SM904GMMA25MMA_64x64x16_F32F16F16_SSILNSP_5MajorE0ELSR_1ELNSP_7ScaleInE1ELSS_1EEEEEENSA_6LayoutINSB_IJSE_SE_SE_EEENSB_IJNSC_ILi0EEESX_SX_EEEEENSB_IJNSA_10UnderscoreES10_S10_EEEEENS7_6detail26Sm90ImplicitGemmTileTraitsINSA_20SM90_TMA_LOAD_IM2COLENSA_14ComposedLayoutINSA_7SwizzleILi3ELi4ELi3EEENSA_18smem_ptr_flag_bitsILi16EEENSV_INSB_IJNSB_IJNSC_ILi8EEES1B_EEENSB_IJSI_SE_EEENSB_IJSE_NSC_ILi14EEEEEEEEENSB_IJNSB_IJSI_NSC_ILi512EEEEEENSB_IJSE_SX_EEENSB_IJSX_NSC_ILi4096EEEEEEEEEEEEEvEENS14_INSA_23SM90_TMA_LOAD_MULTICASTENS16_IS18_S1A_NSV_INSB_IJS1D_S1C_S1F_EEENSB_IJS1J_S1I_S1L_EEEEEEEvEEEENS_8epilogue10collective6detail29Sm90TmaWarpSpecializedAdapterINS1Y_15DefaultEpilogueISL_NSB_IJNSB_IJllllEEESE_SX_EEES23_NS1X_6thread17LinearCombinationISL_Li1EffLNS24_9ScaleType4KindE0ELNS_15FloatRoundStyleE2ESL_EENS_4gemm15EpilogueDefaultEEEEEvvEEEEvNT_6ParamsE)
        /*0008*/ 	.word	0x0000003a


	//----- nvinfo : EIATTR_FRAME_SIZE
	.align		4
.L_12:
        /*000c*/ 	.byte	0x04, 0x11
        /*000e*/ 	.short	(.L_14 - .L_13)
	.align		4
.L_13:
        /*0010*/ 	.word	index@(_ZN7cutlass13device_kernelINS_4conv6kernel13ConvUniversalINS1_16ConvProblemShapeILNS1_8OperatorE1ELi3EEENS1_10collective14CollectiveConvINS1_46MainloopSm90TmaGmmaWarpSpecializedImplicitGemmILS5_1ELi14ELi3EN4cute5tupleIJNSA_1CILi2EEENSC_ILi1EEESE_EEENS1_36KernelImplicitTmaWarpSpecializedSm90ELi1EEENSB_IJNSC_ILi64EEESI_NSB_IJSI_EEEEEENS_6half_tESL_NSA_8TiledMMAINSA_8MMA_AtomIJNSA_4SM904GMMA25MMA_64x64x16_F32F16F16_SSILNSP_5MajorE0ELSR_1ELNSP_7ScaleInE1ELSS_1EEEEEENSA_6LayoutINSB_IJSE_SE_SE_EEENSB_IJNSC_ILi0EEESX_SX_EEEEENSB_IJNSA_10UnderscoreES10_S10_EEEEENS7_6detail26Sm90ImplicitGemmTileTraitsINSA_20SM90_TMA_LOAD_IM2COLENSA_14ComposedLayoutINSA_7SwizzleILi3ELi4ELi3EEENSA_18smem_ptr_flag_bitsILi16EEENSV_INSB_IJNSB_IJNSC_ILi8EEES1B_EEENSB_IJSI_SE_EEENSB_IJSE_NSC_ILi14EEEEEEEEENSB_IJNSB_IJSI_NSC_ILi512EEEEEENSB_IJSE_SX_EEENSB_IJSX_NSC_ILi4096EEEEEEEEEEEEEvEENS14_INSA_23SM90_TMA_LOAD_MULTICASTENS16_IS18_S1A_NSV_INSB_IJS1D_S1C_S1F_EEENSB_IJS1J_S1I_S1L_EEEEEEEvEEEENS_8epilogue10collective6detail29Sm90TmaWarpSpecializedAdapterINS1Y_15DefaultEpilogueISL_NSB_IJNSB_IJllllEEESE_SX_EEES23_NS1X_6thread17LinearCombinationISL_Li1EffLNS24_9ScaleType4KindE0ELNS_15FloatRoundStyleE2ESL_EENS_4gemm15EpilogueDefaultEEEEEvvEEEEvNT_6ParamsE)
        /*0014*/ 	.word	0x00000000


	//----- nvinfo : EIATTR_MIN_STACK_SIZE
	.align		4
.L_14:
        /*0018*/ 	.byte	0x04, 0x12
        /*001a*/ 	.short	(.L_16 - .L_15)
	.align		4
.L_15:
        /*001c*/ 	.word	index@(_ZN7cutlass13device_kernelINS_4conv6kernel13ConvUniversalINS1_16ConvProblemShapeILNS1_8OperatorE1ELi3EEENS1_10collective14CollectiveConvINS1_46MainloopSm90TmaGmmaWarpSpecializedImplicitGemmILS5_1ELi14ELi3EN4cute5tupleIJNSA_1CILi2EEENSC_ILi1EEESE_EEENS1_36KernelImplicitTmaWarpSpecializedSm90ELi1EEENSB_IJNSC_ILi64EEESI_NSB_IJSI_EEEEEENS_6half_tESL_NSA_8TiledMMAINSA_8MMA_AtomIJNSA_4SM904GMMA25MMA_64x64x16_F32F16F16_SSILNSP_5MajorE0ELSR_1ELNSP_7ScaleInE1ELSS_1EEEEEENSA_6LayoutINSB_IJSE_SE_SE_EEENSB_IJNSC_ILi0EEESX_SX_EEEEENSB_IJNSA_10UnderscoreES10_S10_EEEEENS7_6detail26Sm90ImplicitGemmTileTraitsINSA_20SM90_TMA_LOAD_IM2COLENSA_14ComposedLayoutINSA_7SwizzleILi3ELi4ELi3EEENSA_18smem_ptr_flag_bitsILi16EEENSV_INSB_IJNSB_IJNSC_ILi8EEES1B_EEENSB_IJSI_SE_EEENSB_IJSE_NSC_ILi14EEEEEEEEENSB_IJNSB_IJSI_NSC_ILi512EEEEEENSB_IJSE_SX_EEENSB_IJSX_NSC_ILi4096EEEEEEEEEEEEEvEENS14_INSA_23SM90_TMA_LOAD_MULTICASTENS16_IS18_S1A_NSV_INSB_IJS1D_S1C_S1F_EEENSB_IJS1J_S1I_S1L_EEEEEEEvEEEENS_8epilogue10collective6detail29Sm90TmaWarpSpecializedAdapterINS1Y_15DefaultEpilogueISL_NSB_IJNSB_IJllllEEESE_SX_EEES23_NS1X_6thread17LinearCombinationISL_Li1EffLNS24_9ScaleType4KindE0ELNS_15FloatRoundStyleE2ESL_EENS_4gemm15EpilogueDefaultEEEEEvvEEEEvNT_6ParamsE)
        /*0020*/ 	.word	0x00000000
.L_16:


//--------------------- .nv.compat                --------------------------
	.section	.nv.compat,"",@"SHT_CUDA_COMPAT_INFO"
	.align	4
        /*0000*/ 	.byte	0x02, 0x09, 0x01, 0x00, 0x02, 0x02, 0x04, 0x00, 0x02, 0x05, 0x05, 0x00, 0x03, 0x07, 0x01, 0x01
        /*0010*/ 	.byte	0x02, 0x03, 0x01, 0x00, 0x02, 0x06, 0x01, 0x00, 0x04, 0x0b, 0x08, 0x00, 0x00, 0x00, 0x00, 0x00
        /*0020*/ 	.byte	0x00, 0x00, 0x00, 0x00


//--------------------- .nv.info._ZN7cutlass13device_kernelINS_4conv6kernel13ConvUniversalINS1_16ConvProblemShapeILNS1_8OperatorE1ELi3EEENS1_10collective14CollectiveConvINS1_46MainloopSm90TmaGmmaWarpSpecializedImplicitGemmILS5_1ELi14ELi3EN4cute5tupleIJNSA_1CILi2EEENSC_ILi1EEESE_EEENS1_36KernelImplicitTmaWarpSpecializedSm90ELi1EEENSB_IJNSC_ILi64EEESI_NSB_IJSI_EEEEEENS_6half_tESL_NSA_8TiledMMAINSA_8MMA_AtomIJNSA_4SM904GMMA25MMA_64x64x16_F32F16F16_SSILNSP_5MajorE0ELSR_1ELNSP_7ScaleInE1ELSS_1EEEEEENSA_6LayoutINSB_IJSE_SE_SE_EEENSB_IJNSC_ILi0EEESX_SX_EEEEENSB_IJNSA_10UnderscoreES10_S10_EEEEENS7_6detail26Sm90ImplicitGemmTileTraitsINSA_20SM90_TMA_LOAD_IM2COLENSA_14ComposedLayoutINSA_7SwizzleILi3ELi4ELi3EEENSA_18smem_ptr_flag_bitsILi16EEENSV_INSB_IJNSB_IJNSC_ILi8EEES1B_EEENSB_IJSI_SE_EEENSB_IJSE_NSC_ILi14EEEEEEEEENSB_IJNSB_IJSI_NSC_ILi512EEEEEENSB_IJSE_SX_EEENSB_IJSX_NSC_ILi4096EEEEEEEEEEEEEvEENS14_INSA_23SM90_TMA_LOAD_MULTICASTENS16_IS18_S1A_NSV_INSB_IJS1D_S1C_S1F_EEENSB_IJS1J_S1I_S1L_EEEEEEEvEEEENS_8epilogue10collective6detail29Sm90TmaWarpSpecializedAdapterINS1Y_15DefaultEpilogueISL_NSB_IJNSB_IJllllEEESE_SX_EEES23_NS1X_6thread17LinearCombinationISL_Li1EffLNS24_9ScaleType4KindE0ELNS_15FloatRoundStyleE2ESL_EENS_4gemm15EpilogueDefaultEEEEEvvEEEEvNT_6ParamsE --------------------------
	.section	.nv.info._ZN7cutlass13device_kernelINS_4conv6kernel13ConvUniversalINS1_16ConvProblemShapeILNS1_8OperatorE1ELi3EEENS1_10collective14CollectiveConvINS1_46MainloopSm90TmaGmmaWarpSpecializedImplicitGemmILS5_1ELi14ELi3EN4cute5tupleIJNSA_1CILi2EEENSC_ILi1EEESE_EEENS1_36KernelImplicitTmaWarpSpecializedSm90ELi1EEENSB_IJNSC_ILi64EEESI_NSB_IJSI_EEEEEENS_6half_tESL_NSA_8TiledMMAINSA_8MMA_AtomIJNSA_4SM904GMMA25MMA_64x64x16_F32F16F16_SSILNSP_5MajorE0ELSR_1ELNSP_7ScaleInE1ELSS_1EEEEEENSA_6LayoutINSB_IJSE_SE_SE_EEENSB_IJNSC_ILi0EEESX_SX_EEEEENSB_IJNSA_10UnderscoreES10_S10_EEEEENS7_6detail26Sm90ImplicitGemmTileTraitsINSA_20SM90_TMA_LOAD_IM2COLENSA_14ComposedLayoutINSA_7SwizzleILi3ELi4ELi3EEENSA_18smem_ptr_flag_bitsILi16EEENSV_INSB_IJNSB_IJNSC_ILi8EEES1B_EEENSB_IJSI_SE_EEENSB_IJSE_NSC_ILi14EEEEEEEEENSB_IJNSB_IJSI_NSC_ILi512EEEEEENSB_IJSE_SX_EEENSB_IJSX_NSC_ILi4096EEEEEEEEEEEEEvEENS14_INSA_23SM90_TMA_LOAD_MULTICASTENS16_IS18_S1A_NSV_INSB_IJS1D_S1C_S1F_EEENSB_IJS1J_S1I_S1L_EEEEEEEvEEEENS_8epilogue10collective6detail29Sm90TmaWarpSpecializedAdapterINS1Y_15DefaultEpilogueISL_NSB_IJNSB_IJllllEEESE_SX_EEES23_NS1X_6thread17LinearCombinationISL_Li1EffLNS24_9ScaleType4KindE0ELNS_15FloatRoundStyleE2ESL_EENS_4gemm15EpilogueDefaultEEEEEvvEEEEvNT_6ParamsE,"",@"SHT_CUDA_INFO"
	.sectionflags	@""
	.align	4


	//----- nvinfo : EIATTR_CUDA_API_VERSION
	.align		4
        /*0000*/ 	.byte	0x04, 0x37
        /*0002*/ 	.short	(.L_18 - .L_17)
.L_17:
        /*0004*/ 	.word	0x00000082


	//----- nvinfo : EIATTR_KPARAM_INFO
	.align		4
.L_18:
        /*0008*/ 	.byte	0x04, 0x17
        /*000a*/ 	.short	(.L_20 - .L_19)
.L_19:
        /*000c*/ 	.word	0x00000000
        /*0010*/ 	.short	0x0000
        /*0012*/ 	.short	0x0070
        /*0014*/ 	.byte	0x00, 0xf0, 0x01, 0x10


	//----- nvinfo : EIATTR_SPARSE_MMA_MASK
	.align		4
.L_20:
        /*0018*/ 	.byte	0x03, 0x50
        /*001a*/ 	.short	0x0000


	//----- nvinfo : EIATTR_MAXREG_COUNT
	.align		4
        /*001c*/ 	.byte	0x03, 0x1b
        /*001e*/ 	.short	0x00ff


	//----- nvinfo : EIATTR_NUM_BARRIERS
	.align		4
        /*0020*/ 	.byte	0x02, 0x4c
        /*0022*/ 	.byte	0x01
	.zero		1


	//----- nvinfo : EIATTR_MERCURY_ISA_VERSION
	.align		4
        /*0024*/ 	.byte	0x03, 0x5f
        /*0026*/ 	.short	0x0101


	//----- nvinfo : EIATTR_COOP_GROUP_MASK_REGIDS
	.align		4
        /*0028*/ 	.byte	0x04, 0x29
        /*002a*/ 	.short	(.L_22 - .L_21)


	//   ....[0]....
.L_21:
        /*002c*/ 	.word	0xffffffff


	//   ....[1]....
        /*0030*/ 	.word	0xffffffff


	//   ....[2]....
        /*0034*/ 	.word	0xffffffff


	//   ....[3]....
        /*0038*/ 	.word	0xffffffff


	//----- nvinfo : EIATTR_COOP_GROUP_INSTR_OFFSETS
	.align		4
.L_22:
        /*003c*/ 	.byte	0x04, 0x28
        /*003e*/ 	.short	(.L_24 - .L_23)


	//   ....[0]....
.L_23:
        /*0040*/ 	.word	0x00000070


	//   ....[1]....
        /*0044*/ 	.word	0x00000080


	//   ....[2]....
        /*0048*/ 	.word	0x00000140


	//   ....[3]....
        /*004c*/ 	.word	0x00000810


	//----- nvinfo : EIATTR_MBARRIER_INSTR_OFFSETS
	.align		4
.L_24:
        /*0050*/ 	.byte	0x04, 0x39
        /*0052*/ 	.short	(.L_26 - .L_25)


	//   ....[0]....
.L_25:
        /*0054*/ 	.word	0x00000310
        /*0058*/ 	.word	0x000000ff
        /*005c*/ 	.word	0x00038000
        /*0060*/ 	.short	0x0100
        /*0062*/ 	.byte	0x08
	.zero		1


	//   ....[1]....
        /*0064*/ 	.word	0x00000320
        /*0068*/ 	.word	0x000000ff
        /*006c*/ 	.word	0x00038070
        /*0070*/ 	.short	0x0100
        /*0072*/ 	.byte	0x08
	.zero		1


	//   ....[2]....
        /*0074*/ 	.word	0x00000330
        /*0078*/ 	.word	0x000000ff
        /*007c*/ 	.word	0x00038008
        /*0080*/ 	.short	0x0100
        /*0082*/ 	.byte	0x08
	.zero		1


	//   ....[3]....
        /*0084*/ 	.word	0x00000340
        /*0088*/ 	.word	0x000000ff
        /*008c*/ 	.word	0x00038078
        /*0090*/ 	.short	0x0100
        /*0092*/ 	.byte	0x08
	.zero		1


	//   ....[4]....
        /*0094*/ 	.word	0x00000350
        /*0098*/ 	.word	0x000000ff
        /*009c*/ 	.word	0x00038010
        /*00a0*/ 	.short	0x0100
        /*00a2*/ 	.byte	0x08
	.zero		1


	//   ....[5]....
        /*00a4*/ 	.word	0x00000360
        /*00a8*/ 	.word	0x000000ff
        /*00ac*/ 	.word	0x00038080
        /*00b0*/ 	.short	0x0100
        /*00b2*/ 	.byte	0x08
	.zero		1


	//   ....[6]....
        /*00b4*/ 	.word	0x00000370
        /*00b8*/ 	.word	0x000000ff
        /*00bc*/ 	.word	0x00038018
        /*00c0*/ 	.short	0x0100
        /*00c2*/ 	.byte	0x08
	.zero		1


	//   ....[7]....
        /*00c4*/ 	.word	0x00000380
        /*00c8*/ 	.word	0x000000ff
        /*00cc*/ 	.word	0x00038088
        /*00d0*/ 	.short	0x0100
        /*00d2*/ 	.byte	0x08
	.zero		1


	//   ....[8]....
        /*00d4*/ 	.word	0x00000390
        /*00d8*/ 	.word	0x000000ff
        /*00dc*/ 	.word	0x00038020
        /*00e0*/ 	.short	0x0100
        /*00e2*/ 	.byte	0x08
	.zero		1


	//   ....[9]....
        /*00e4*/ 	.word	0x000003a0
        /*00e8*/ 	.word	0x000000ff
        /*00ec*/ 	.word	0x00038090
        /*00f0*/ 	.short	0x0100
        /*00f2*/ 	.byte	0x08
	.zero		1


	//   ....[10]....
        /*00f4*/ 	.word	0x000003b0
        /*00f8*/ 	.word	0x000000ff
        /*00fc*/ 	.word	0x00038028
        /*0100*/ 	.short	0x0100
        /*0102*/ 	.byte	0x08
	.zero		1


	//   ....[11]....
        /*0104*/ 	.word	0x000003c0
        /*0108*/ 	.word	0x000000ff
        /*010c*/ 	.word	0x00038098
        /*0110*/ 	.short	0x0100
        /*0112*/ 	.byte	0x08
	.zero		1


	//   ....[12]....
        /*0114*/ 	.word	0x000003d0
        /*0118*/ 	.word	0x000000ff
        /*011c*/ 	.word	0x00038030
        /*0120*/ 	.short	0x0100
        /*0122*/ 	.byte	0x08
	.zero		1


	//   ....[13]....
        /*0124*/ 	.word	0x000003e0
        /*0128*/ 	.word	0x000000ff
        /*012c*/ 	.word	0x000380a0
        /*0130*/ 	.short	0x0100
        /*0132*/ 	.byte	0x08
	.zero		1


	//   ....[14]....
        /*0134*/ 	.word	0x000003f0
        /*0138*/ 	.word	0x000000ff
        /*013c*/ 	.word	0x00038038
        /*0140*/ 	.short	0x0100
        /*0142*/ 	.byte	0x08
	.zero		1


	//   ....[15]....
        /*0144*/ 	.word	0x00000400
        /*0148*/ 	.word	0x000000ff
        /*014c*/ 	.word	0x000380a8
        /*0150*/ 	.short	0x0100
        /*0152*/ 	.byte	0x08
	.zero		1


	//   ....[16]....
        /*0154*/ 	.word	0x00000410
        /*0158*/ 	.word	0x000000ff
        /*015c*/ 	.word	0x00038040
        /*0160*/ 	.short	0x0100
        /*0162*/ 	.byte	0x08
	.zero		1


	//   ....[17]....
        /*0164*/ 	.word	0x00000420
        /*0168*/ 	.word	0x000000ff
        /*016c*/ 	.word	0x000380b0
        /*0170*/ 	.short	0x0100
        /*0172*/ 	.byte	0x08
	.zero		1


	//   ....[18]....
        /*0174*/ 	.word	0x00000430
        /*0178*/ 	.word	0x000000ff
        /*017c*/ 	.word	0x00038048
        /*0180*/ 	.short	0x0100
        /*0182*/ 	.byte	0x08
	.zero		1


	//   ....[19]....
        /*0184*/ 	.word	0x00000440
        /*0188*/ 	.word	0x000000ff
        /*018c*/ 	.word	0x000380b8
        /*0190*/ 	.short	0x0100
        /*0192*/ 	.byte	0x08
	.zero		1


	//   ....[20]....
        /*0194*/ 	.word	0x00000450
        /*0198*/ 	.word	0x000000ff
        /*019c*/ 	.word	0x00038050
        /*01a0*/ 	.short	0x0100
        /*01a2*/ 	.byte	0x08
	.zero		1


	//   ....[21]....
        /*01a4*/ 	.word	0x00000460
        /*01a8*/ 	.word	0x000000ff
        /*01ac*/ 	.word	0x000380c0
        /*01b0*/ 	.short	0x0100
        /*01b2*/ 	.byte	0x08
	.zero		1


	//   ....[22]....
        /*01b4*/ 	.word	0x00000470
        /*01b8*/ 	.word	0x000000ff
        /*01bc*/ 	.word	0x00038058
        /*01c0*/ 	.short	0x0100
        /*01c2*/ 	.byte	0x08
	.zero		1


	//   ....[23]....
        /*01c4*/ 	.word	0x00000480
        /*01c8*/ 	.word	0x000000ff
        /*01cc*/ 	.word	0x000380c8
        /*01d0*/ 	.short	0x0100
        /*01d2*/ 	.byte	0x08
	.zero		1


	//   ....[24]....
        /*01d4*/ 	.word	0x00000490
        /*01d8*/ 	.word	0x000000ff
        /*01dc*/ 	.word	0x00038060
        /*01e0*/ 	.short	0x0100
        /*01e2*/ 	.byte	0x08
	.zero		1


	//   ....[25]....
        /*01e4*/ 	.word	0x000004a0
        /*01e8*/ 	.word	0x000000ff
        /*01ec*/ 	.word	0x000380d0
        /*01f0*/ 	.short	0x0100
        /*01f2*/ 	.byte	0x08
	.zero		1


	//   ....[26]....
        /*01f4*/ 	.word	0x000004b0
        /*01f8*/ 	.word	0x000000ff
        /*01fc*/ 	.word	0x00038068
        /*0200*/ 	.short	0x0100
        /*0202*/ 	.byte	0x08
	.zero		1


	//   ....[27]....
        /*0204*/ 	.word	0x000004c0
        /*0208*/ 	.word	0x000000ff
        /*020c*/ 	.word	0x000380d8
        /*0210*/ 	.short	0x0100
        /*0212*/ 	.byte	0x08
	.zero		1


	//   ....[28]....
        /*0214*/ 	.word	0x00000d80
        /*0218*/ 	.word	0x00000008
        /*021c*/ 	.word	0x00038000
        /*0220*/ 	.short	0x010a
        /*0222*/ 	.byte	0x3f
	.zero		1


	//   ....[29]....
        /*0224*/ 	.word	0x00001100
        /*0228*/ 	.word	0x0000000b
        /*022c*/ 	.word	0x00038000
        /*0230*/ 	.short	0x010a
        /*0232*/ 	.byte	0x3f
	.zero		1


	//   ....[30]....
        /*0234*/ 	.word	0x00001320
        /*0238*/ 	.word	0x0000000a
        /*023c*/ 	.word	0x00000000
        /*0240*/ 	.short	0x0101
        /*0242*/ 	.byte	0x3f
	.zero		1


	//   ....[31]....
        /*0244*/ 	.word	0x00001570
        /*0248*/ 	.word	0x00000004
        /*024c*/ 	.word	0x00000000
        /*0250*/ 	.short	0x0101
        /*0252*/ 	.byte	0x3f
	.zero		1


	//   ....[32]....
        /*0254*/ 	.word	0x00003d60
        /*0258*/ 	.word	0x00000009
        /*025c*/ 	.word	0x00038070
        /*0260*/ 	.short	0x010a
        /*0262*/ 	.byte	0x3f
	.zero		1


	//   ....[33]....
        /*0264*/ 	.word	0x000045c0
        /*0268*/ 	.word	0x00000002
        /*026c*/ 	.word	0x00000000
        /*0270*/ 	.short	0x010a
        /*0272*/ 	.byte	0x3f
	.zero		1


	//   ....[34]....
        /*0274*/ 	.word	0x00004670
        /*0278*/ 	.word	0x00000002
        /*027c*/ 	.word	0x00000000
        /*0280*/ 	.short	0x010a
        /*0282*/ 	.byte	0x3f
	.zero		1


	//   ....[35]....
        /*0284*/ 	.word	0x00004720
        /*0288*/ 	.word	0x00000002
        /*028c*/ 	.word	0x00000000
        /*0290*/ 	.short	0x010a
        /*0292*/ 	.byte	0x3f
	.zero		1


	//   ....[36]....
        /*0294*/ 	.word	0x000047d0
        /*0298*/ 	.word	0x00000002
        /*029c*/ 	.word	0x00000000
        /*02a0*/ 	.short	0x010a
        /*02a2*/ 	.byte	0x3f
	.zero		1


	//   ....[37]....
        /*02a4*/ 	.word	0x00004880
        /*02a8*/ 	.word	0x00000002
        /*02ac*/ 	.word	0x00000000
        /*02b0*/ 	.short	0x010a
        /*02b2*/ 	.byte	0x3f
	.zero		1


	//   ....[38]....
        /*02b4*/ 	.word	0x00004930
        /*02b8*/ 	.word	0x00000002
        /*02bc*/ 	.word	0x00000000
        /*02c0*/ 	.short	0x010a
        /*02c2*/ 	.byte	0x3f
	.zero		1


	//   ....[39]....
        /*02c4*/ 	.word	0x000049e0
        /*02c8*/ 	.word	0x00000002
        /*02cc*/ 	.word	0x00000000
        /*02d0*/ 	.short	0x010a
        /*02d2*/ 	.byte	0x3f
	.zero		1


	//   ....[40]....
        /*02d4*/ 	.word	0x00004a90
        /*02d8*/ 	.word	0x00000002
        /*02dc*/ 	.word	0x00000000
        /*02e0*/ 	.short	0x010a
        /*02e2*/ 	.byte	0x3f
	.zero		1


	//   ....[41]....
        /*02e4*/ 	.word	0x00004b40
        /*02e8*/ 	.word	0x00000002
        /*02ec*/ 	.word	0x00000000
        /*02f0*/ 	.short	0x010a
        /*02f2*/ 	.byte	0x3f
	.zero		1


	//   ....[42]....
        /*02f4*/ 	.word	0x00004bf0
        /*02f8*/ 	.word	0x00000002
        /*02fc*/ 	.word	0x00000000
        /*0300*/ 	.short	0x010a
        /*0302*/ 	.byte	0x3f
	.zero		1


	//   ....[43]....
        /*0304*/ 	.word	0x00004ca0
        /*0308*/ 	.word	0x00000002
        /*030c*/ 	.word	0x00000000
        /*0310*/ 	.short	0x010a
        /*0312*/ 	.byte	0x3f
	.zero		1


	//   ....[44]....
        /*0314*/ 	.word	0x00004d50
        /*0318*/ 	.word	0x00000002
        /*031c*/ 	.word	0x00000000
        /*0320*/ 	.short	0x010a
        /*0322*/ 	.byte	0x3f
	.zero		1


	//   ....[45]....
        /*0324*/ 	.word	0x00004e00
        /*0328*/ 	.word	0x00000002
        /*032c*/ 	.word	0x00000000
        /*0330*/ 	.short	0x010a
        /*0332*/ 	.byte	0x3f
	.zero		1


	//   ....[46]....
        /*0334*/ 	.word	0x00004eb0
        /*0338*/ 	.word	0x00000003
        /*033c*/ 	.word	0x00000000
        /*0340*/ 	.short	0x010a
        /*0342*/ 	.byte	0x3f
	.zero		1


	//----- nvinfo : EIATTR_NUM_MBARRIERS
	.align		4
.L_26:
        /*0344*/ 	.byte	0x03, 0x38
        /*0346*/ 	.short	0x001c


	//----- nvinfo : EIATTR_EXIT_INSTR_OFFSETS
	.align		4
        /*0348*/ 	.byte	0x04, 0x1c
        /*034a*/ 	.short	(.L_28 - .L_27)


	//   ....[0]....
.L_27:
        /*034c*/ 	.word	0x00000bb0


	//   ....[1]....
        /*0350*/ 	.word	0x000016d0


	//   ....[2]....
        /*0354*/ 	.word	0x000030b0


	//   ....[3]....
        /*0358*/ 	.word	0x000030e0


	//   ....[4]....
        /*035c*/ 	.word	0x00003b30


	//   ....[5]....
        /*0360*/ 	.word	0x00003b60


	//   ....[6]....
        /*0364*/ 	.word	0x00003b80


	//   ....[7]....
        /*0368*/ 	.word	0x000044d0


	//   ....[8]....
        /*036c*/ 	.word	0x00004ee0


	//----- nvinfo : EIATTR_MAX_THREADS
	.align		4
.L_28:
        /*0370*/ 	.byte	0x04, 0x05
        /*0372*/ 	.short	(.L_30 - .L_29)
.L_29:
        /*0374*/ 	.word	0x00000100
        /*0378*/ 	.word	0x00000001
        /*037c*/ 	.word	0x00000001


	//----- nvinfo : EIATTR_CRS_STACK_SIZE
	.align		4
.L_30:
        /*0380*/ 	.byte	0x04, 0x1e
        /*0382*/ 	.short	(.L_32 - .L_31)
.L_31:
        /*0384*/ 	.word	0x00000000


	//----- nvinfo : EIATTR_CBANK_PARAM_SIZE
	.align		4
.L_32:
        /*0388*/ 	.byte	0x03, 0x19
        /*038a*/ 	.short	0x0470


	//----- nvinfo : EIATTR_PARAM_CBANK
	.align		4
        /*038c*/ 	.byte	0x04, 0x0a
        /*038e*/ 	.short	(.L_34 - .L_33)
	.align		4
.L_33:
        /*0390*/ 	.word	index@(.nv.constant0._ZN7cutlass13device_kernelINS_4conv6kernel13ConvUniversalINS1_16ConvProblemShapeILNS1_8OperatorE1ELi3EEENS1_10collective14CollectiveConvINS1_46MainloopSm90TmaGmmaWarpSpecializedImplicitGemmILS5_1ELi14ELi3EN4cute5tupleIJNSA_1CILi2EEENSC_ILi1EEESE_EEENS1_36KernelImplicitTmaWarpSpecializedSm90ELi1EEENSB_IJNSC_ILi64EEESI_NSB_IJSI_EEEEEENS_6half_tESL_NSA_8TiledMMAINSA_8MMA_AtomIJNSA_4SM904GMMA25MMA_64x64x16_F32F16F16_SSILNSP_5MajorE0ELSR_1ELNSP_7ScaleInE1ELSS_1EEEEEENSA_6LayoutINSB_IJSE_SE_SE_EEENSB_IJNSC_ILi0EEESX_SX_EEEEENSB_IJNSA_10UnderscoreES10_S10_EEEEENS7_6detail26Sm90ImplicitGemmTileTraitsINSA_20SM90_TMA_LOAD_IM2COLENSA_14ComposedLayoutINSA_7SwizzleILi3ELi4ELi3EEENSA_18smem_ptr_flag_bitsILi16EEENSV_INSB_IJNSB_IJNSC_ILi8EEES1B_EEENSB_IJSI_SE_EEENSB_IJSE_NSC_ILi14EEEEEEEEENSB_IJNSB_IJSI_NSC_ILi512EEEEEENSB_IJSE_SX_EEENSB_IJSX_NSC_ILi4096EEEEEEEEEEEEEvEENS14_INSA_23SM90_TMA_LOAD_MULTICASTENS16_IS18_S1A_NSV_INSB_IJS1D_S1C_S1F_EEENSB_IJS1J_S1I_S1L_EEEEEEEvEEEENS_8epilogue10collective6detail29Sm90TmaWarpSpecializedAdapterINS1Y_15DefaultEpilogueISL_NSB_IJNSB_IJllllEEESE_SX_EEES23_NS1X_6thread17LinearCombinationISL_Li1EffLNS24_9ScaleType4KindE0ELNS_15FloatRoundStyleE2ESL_EENS_4gemm15EpilogueDefaultEEEEEvvEEEEvNT_6ParamsE)
        /*0394*/ 	.short	0x0210
        /*0396*/ 	.short	0x0470


	//----- nvinfo : EIATTR_SW_WAR
	.align		4
.L_34:
        /*0398*/ 	.byte	0x04, 0x36
        /*039a*/ 	.short	(.L_36 - .L_35)
.L_35:
        /*039c*/ 	.word	0x00000008
.L_36:


//--------------------- .nv.callgraph             --------------------------
	.section	.nv.callgraph,"",@"SHT_CUDA_CALLGRAPH"
	.align	4
	.sectionentsize	8
	.align		4
        /*0000*/ 	.word	0x00000000
	.align		4
        /*0004*/ 	.word	0xffffffff
	.align		4
        /*0008*/ 	.word	0x00000000
	.align		4
        /*000c*/ 	.word	0xfffffffe
	.align		4
        /*0010*/ 	.word	0x00000000
	.align		4
        /*0014*/ 	.word	0xfffffffd
	.align		4
        /*0018*/ 	.word	0x00000000
	.align		4
        /*001c*/ 	.word	0xfffffffc


//--------------------- .nv.constant4             --------------------------
	.section	.nv.constant4,"a",@progbits
	.align	8
	.align		8
.nv.constant4:
        /*0000*/ 	.dword	_ZN39_INTERNAL_dd04da25_4_k_cu_a7a13fab_30834cuda3std3__45__cpo5beginE
	.align		8
        /*0008*/ 	.dword	_ZN39_INTERNAL_dd04da25_4_k_cu_a7a13fab_30834cuda3std3__45__cpo3endE
	.align		8
        /*0010*/ 	.dword	_ZN39_INTERNAL_dd04da25_4_k_cu_a7a13fab_30834cuda3std3__45__cpo6cbeginE
	.align		8
        /*0018*/ 	.dword	_ZN39_INTERNAL_dd04da25_4_k_cu_a7a13fab_30834cuda3std3__45__cpo4cendE
	.align		8
        /*0020*/ 	.dword	_ZN39_INTERNAL_dd04da25_4_k_cu_a7a13fab_30834cuda3std3__441_GLOBAL__N__dd04da25_4_k_cu_a7a13fab_30836ignoreE
	.align		8
        /*0028*/ 	.dword	_ZN39_INTERNAL_dd04da25_4_k_cu_a7a13fab_30834cuda3std3__419piecewise_constructE
	.align		8
        /*0030*/ 	.dword	_ZN39_INTERNAL_dd04da25_4_k_cu_a7a13fab_30834cuda3std3__48in_placeE
	.align		8
        /*0038*/ 	.dword	_ZN39_INTERNAL_dd04da25_4_k_cu_a7a13fab_30834cuda3std6ranges3__45__cpo4swapE
	.align		8
        /*0040*/ 	.dword	_ZN39_INTERNAL_dd04da25_4_k_cu_a7a13fab_30834cuda3std6ranges3__45__cpo9iter_moveE
	.align		8
        /*0048*/ 	.dword	_ZN39_INTERNAL_dd04da25_4_k_cu_a7a13fab_30834cute7productE
	.align		8
        /*0050*/ 	.dword	_ZN39_INTERNAL_dd04da25_4_k_cu_a7a13fab_30834cute1_E


//--------------------- .text._ZN7cutlass13device_kernelINS_4conv6kernel13ConvUniversalINS1_16ConvProblemShapeILNS1_8OperatorE1ELi3EEENS1_10collective14CollectiveConvINS1_46MainloopSm90TmaGmmaWarpSpecializedImplicitGemmILS5_1ELi14ELi3EN4cute5tupleIJNSA_1CILi2EEENSC_ILi1EEESE_EEENS1_36KernelImplicitTmaWarpSpecializedSm90ELi1EEENSB_IJNSC_ILi64EEESI_NSB_IJSI_EEEEEENS_6half_tESL_NSA_8TiledMMAINSA_8MMA_AtomIJNSA_4SM904GMMA25MMA_64x64x16_F32F16F16_SSILNSP_5MajorE0ELSR_1ELNSP_7ScaleInE1ELSS_1EEEEEENSA_6LayoutINSB_IJSE_SE_SE_EEENSB_IJNSC_ILi0EEESX_SX_EEEEENSB_IJNSA_10UnderscoreES10_S10_EEEEENS7_6detail26Sm90ImplicitGemmTileTraitsINSA_20SM90_TMA_LOAD_IM2COLENSA_14ComposedLayoutINSA_7SwizzleILi3ELi4ELi3EEENSA_18smem_ptr_flag_bitsILi16EEENSV_INSB_IJNSB_IJNSC_ILi8EEES1B_EEENSB_IJSI_SE_EEENSB_IJSE_NSC_ILi14EEEEEEEEENSB_IJNSB_IJSI_NSC_ILi512EEEEEENSB_IJSE_SX_EEENSB_IJSX_NSC_ILi4096EEEEEEEEEEEEEvEENS14_INSA_23SM90_TMA_LOAD_MULTICASTENS16_IS18_S1A_NSV_INSB_IJS1D_S1C_S1F_EEENSB_IJS1J_S1I_S1L_EEEEEEEvEEEENS_8epilogue10collective6detail29Sm90TmaWarpSpecializedAdapterINS1Y_15DefaultEpilogueISL_NSB_IJNSB_IJllllEEESE_SX_EEES23_NS1X_6thread17LinearCombinationISL_Li1EffLNS24_9ScaleType4KindE0ELNS_15FloatRoundStyleE2ESL_EENS_4gemm15EpilogueDefaultEEEEEvvEEEEvNT_6ParamsE --------------------------
	.section	.text._ZN7cutlass13device_kernelINS_4conv6kernel13ConvUniversalINS1_16ConvProblemShapeILNS1_8OperatorE1ELi3EEENS1_10collective14CollectiveConvINS1_46MainloopSm90TmaGmmaWarpSpecializedImplicitGemmILS5_1ELi14ELi3EN4cute5tupleIJNSA_1CILi2EEENSC_ILi1EEESE_EEENS1_36KernelImplicitTmaWarpSpecializedSm90ELi1EEENSB_IJNSC_ILi64EEESI_NSB_IJSI_EEEEEENS_6half_tESL_NSA_8TiledMMAINSA_8MMA_AtomIJNSA_4SM904GMMA25MMA_64x64x16_F32F16F16_SSILNSP_5MajorE0ELSR_1ELNSP_7ScaleInE1ELSS_1EEEEEENSA_6LayoutINSB_IJSE_SE_SE_EEENSB_IJNSC_ILi0EEESX_SX_EEEEENSB_IJNSA_10UnderscoreES10_S10_EEEEENS7_6detail26Sm90ImplicitGemmTileTraitsINSA_20SM90_TMA_LOAD_IM2COLENSA_14ComposedLayoutINSA_7SwizzleILi3ELi4ELi3EEENSA_18smem_ptr_flag_bitsILi16EEENSV_INSB_IJNSB_IJNSC_ILi8EEES1B_EEENSB_IJSI_SE_EEENSB_IJSE_NSC_ILi14EEEEEEEEENSB_IJNSB_IJSI_NSC_ILi512EEEEEENSB_IJSE_SX_EEENSB_IJSX_NSC_ILi4096EEEEEEEEEEEEEvEENS14_INSA_23SM90_TMA_LOAD_MULTICASTENS16_IS18_S1A_NSV_INSB_IJS1D_S1C_S1F_EEENSB_IJS1J_S1I_S1L_EEEEEEEvEEEENS_8epilogue10collective6detail29Sm90TmaWarpSpecializedAdapterINS1Y_15DefaultEpilogueISL_NSB_IJNSB_IJllllEEESE_SX_EEES23_NS1X_6thread17LinearCombinationISL_Li1EffLNS24_9ScaleType4KindE0ELNS_15FloatRoundStyleE2ESL_EENS_4gemm15EpilogueDefaultEEEEEvvEEEEvNT_6ParamsE,"ax",@progbits
	.align	128
.text._ZN7cutlass13device_kernelINS_4conv6kernel13ConvUniversalINS1_16ConvProblemShapeILNS1_8OperatorE1ELi3EEENS1_10collective14CollectiveConvINS1_46MainloopSm90TmaGmmaWarpSpecializedImplicitGemmILS5_1ELi14ELi3EN4cute5tupleIJNSA_1CILi2EEENSC_ILi1EEESE_EEENS1_36KernelImplicitTmaWarpSpecializedSm90ELi1EEENSB_IJNSC_ILi64EEESI_NSB_IJSI_EEEEEENS_6half_tESL_NSA_8TiledMMAINSA_8MMA_AtomIJNSA_4SM904GMMA25MMA_64x64x16_F32F16F16_SSILNSP_5MajorE0ELSR_1ELNSP_7ScaleInE1ELSS_1EEEEEENSA_6LayoutINSB_IJSE_SE_SE_EEENSB_IJNSC_ILi0EEESX_SX_EEEEENSB_IJNSA_10UnderscoreES10_S10_EEEEENS7_6detail26Sm90ImplicitGemmTileTraitsINSA_20SM90_TMA_LOAD_IM2COLENSA_14ComposedLayoutINSA_7SwizzleILi3ELi4ELi3EEENSA_18smem_ptr_flag_bitsILi16EEENSV_INSB_IJNSB_IJNSC_ILi8EEES1B_EEENSB_IJSI_SE_EEENSB_IJSE_NSC_ILi14EEEEEEEEENSB_IJNSB_IJSI_NSC_ILi512EEEEEENSB_IJSE_SX_EEENSB_IJSX_NSC_ILi4096EEEEEEEEEEEEEvEENS14_INSA_23SM90_TMA_LOAD_MULTICASTENS16_IS18_S1A_NSV_INSB_IJS1D_S1C_S1F_EEENSB_IJS1J_S1I_S1L_EEEEEEEvEEEENS_8epilogue10collective6detail29Sm90TmaWarpSpecializedAdapterINS1Y_15DefaultEpilogueISL_NSB_IJNSB_IJllllEEESE_SX_EEES23_NS1X_6thread17LinearCombinationISL_Li1EffLNS24_9ScaleType4KindE0ELNS_15FloatRoundStyleE2ESL_EENS_4gemm15EpilogueDefaultEEEEEvvEEEEvNT_6ParamsE:
        .type           _ZN7cutlass13device_kernelINS_4conv6kernel13ConvUniversalINS1_16ConvProblemShapeILNS1_8OperatorE1ELi3EEENS1_10collective14CollectiveConvINS1_46MainloopSm90TmaGmmaWarpSpecializedImplicitGemmILS5_1ELi14ELi3EN4cute5tupleIJNSA_1CILi2EEENSC_ILi1EEESE_EEENS1_36KernelImplicitTmaWarpSpecializedSm90ELi1EEENSB_IJNSC_ILi64EEESI_NSB_IJSI_EEEEEENS_6half_tESL_NSA_8TiledMMAINSA_8MMA_AtomIJNSA_4SM904GMMA25MMA_64x64x16_F32F16F16_SSILNSP_5MajorE0ELSR_1ELNSP_7ScaleInE1ELSS_1EEEEEENSA_6LayoutINSB_IJSE_SE_SE_EEENSB_IJNSC_ILi0EEESX_SX_EEEEENSB_IJNSA_10UnderscoreES10_S10_EEEEENS7_6detail26Sm90ImplicitGemmTileTraitsINSA_20SM90_TMA_LOAD_IM2COLENSA_14ComposedLayoutINSA_7SwizzleILi3ELi4ELi3EEENSA_18smem_ptr_flag_bitsILi16EEENSV_INSB_IJNSB_IJNSC_ILi8EEES1B_EEENSB_IJSI_SE_EEENSB_IJSE_NSC_ILi14EEEEEEEEENSB_IJNSB_IJSI_NSC_ILi512EEEEEENSB_IJSE_SX_EEENSB_IJSX_NSC_ILi4096EEEEEEEEEEEEEvEENS14_INSA_23SM90_TMA_LOAD_MULTICASTENS16_IS18_S1A_NSV_INSB_IJS1D_S1C_S1F_EEENSB_IJS1J_S1I_S1L_EEEEEEEvEEEENS_8epilogue10collective6detail29Sm90TmaWarpSpecializedAdapterINS1Y_15DefaultEpilogueISL_NSB_IJNSB_IJllllEEESE_SX_EEES23_NS1X_6thread17LinearCombinationISL_Li1EffLNS24_9ScaleType4KindE0ELNS_15FloatRoundStyleE2ESL_EENS_4gemm15EpilogueDefaultEEEEEvvEEEEvNT_6ParamsE,@function
        .size           _ZN7cutlass13device_kernelINS_4conv6kernel13ConvUniversalINS1_16ConvProblemShapeILNS1_8OperatorE1ELi3EEENS1_10collective14CollectiveConvINS1_46MainloopSm90TmaGmmaWarpSpecializedImplicitGemmILS5_1ELi14ELi3EN4cute5tupleIJNSA_1CILi2EEENSC_ILi1EEESE_EEENS1_36KernelImplicitTmaWarpSpecializedSm90ELi1EEENSB_IJNSC_ILi64EEESI_NSB_IJSI_EEEEEENS_6half_tESL_NSA_8TiledMMAINSA_8MMA_AtomIJNSA_4SM904GMMA25MMA_64x64x16_F32F16F16_SSILNSP_5MajorE0ELSR_1ELNSP_7ScaleInE1ELSS_1EEEEEENSA_6LayoutINSB_IJSE_SE_SE_EEENSB_IJNSC_ILi0EEESX_SX_EEEEENSB_IJNSA_10UnderscoreES10_S10_EEEEENS7_6detail26Sm90ImplicitGemmTileTraitsINSA_20SM90_TMA_LOAD_IM2COLENSA_14ComposedLayoutINSA_7SwizzleILi3ELi4ELi3EEENSA_18smem_ptr_flag_bitsILi16EEENSV_INSB_IJNSB_IJNSC_ILi8EEES1B_EEENSB_IJSI_SE_EEENSB_IJSE_NSC_ILi14EEEEEEEEENSB_IJNSB_IJSI_NSC_ILi512EEEEEENSB_IJSE_SX_EEENSB_IJSX_NSC_ILi4096EEEEEEEEEEEEEvEENS14_INSA_23SM90_TMA_LOAD_MULTICASTENS16_IS18_S1A_NSV_INSB_IJS1D_S1C_S1F_EEENSB_IJS1J_S1I_S1L_EEEEEEEvEEEENS_8epilogue10collective6detail29Sm90TmaWarpSpecializedAdapterINS1Y_15DefaultEpilogueISL_NSB_IJNSB_IJllllEEESE_SX_EEES23_NS1X_6thread17LinearCombinationISL_Li1EffLNS24_9ScaleType4KindE0ELNS_15FloatRoundStyleE2ESL_EENS_4gemm15EpilogueDefaultEEEEEvvEEEEvNT_6ParamsE,(.L_x_112 - _ZN7cutlass13device_kernelINS_4conv6kernel13ConvUniversalINS1_16ConvProblemShapeILNS1_8OperatorE1ELi3EEENS1_10collective14CollectiveConvINS1_46MainloopSm90TmaGmmaWarpSpecializedImplicitGemmILS5_1ELi14ELi3EN4cute5tupleIJNSA_1CILi2EEENSC_ILi1EEESE_EEENS1_36KernelImplicitTmaWarpSpecializedSm90ELi1EEENSB_IJNSC_ILi64EEESI_NSB_IJSI_EEEEEENS_6half_tESL_NSA_8TiledMMAINSA_8MMA_AtomIJNSA_4SM904GMMA25MMA_64x64x16_F32F16F16_SSILNSP_5MajorE0ELSR_1ELNSP_7ScaleInE1ELSS_1EEEEEENSA_6LayoutINSB_IJSE_SE_SE_EEENSB_IJNSC_ILi0EEESX_SX_EEEEENSB_IJNSA_10UnderscoreES10_S10_EEEEENS7_6detail26Sm90ImplicitGemmTileTraitsINSA_20SM90_TMA_LOAD_IM2COLENSA_14ComposedLayoutINSA_7SwizzleILi3ELi4ELi3EEENSA_18smem_ptr_flag_bitsILi16EEENSV_INSB_IJNSB_IJNSC_ILi8EEES1B_EEENSB_IJSI_SE_EEENSB_IJSE_NSC_ILi14EEEEEEEEENSB_IJNSB_IJSI_NSC_ILi512EEEEEENSB_IJSE_SX_EEENSB_IJSX_NSC_ILi4096EEEEEEEEEEEEEvEENS14_INSA_23SM90_TMA_LOAD_MULTICASTENS16_IS18_S1A_NSV_INSB_IJS1D_S1C_S1F_EEENSB_IJS1J_S1I_S1L_EEEEEEEvEEEENS_8epilogue10collective6detail29Sm90TmaWarpSpecializedAdapterINS1Y_15DefaultEpilogueISL_NSB_IJNSB_IJllllEEESE_SX_EEES23_NS1X_6thread17LinearCombinationISL_Li1EffLNS24_9ScaleType4KindE0ELNS_15FloatRoundStyleE2ESL_EENS_4gemm15EpilogueDefaultEEEEEvvEEEEvNT_6ParamsE)
        .other          _ZN7cutlass13device_kernelINS_4conv6kernel13ConvUniversalINS1_16ConvProblemShapeILNS1_8OperatorE1ELi3EEENS1_10collective14CollectiveConvINS1_46MainloopSm90TmaGmmaWarpSpecializedImplicitGemmILS5_1ELi14ELi3EN4cute5tupleIJNSA_1CILi2EEENSC_ILi1EEESE_EEENS1_36KernelImplicitTmaWarpSpecializedSm90ELi1EEENSB_IJNSC_ILi64EEESI_NSB_IJSI_EEEEEENS_6half_tESL_NSA_8TiledMMAINSA_8MMA_AtomIJNSA_4SM904GMMA25MMA_64x64x16_F32F16F16_SSILNSP_5MajorE0ELSR_1ELNSP_7ScaleInE1ELSS_1EEEEEENSA_6LayoutINSB_IJSE_SE_SE_EEENSB_IJNSC_ILi0EEESX_SX_EEEEENSB_IJNSA_10UnderscoreES10_S10_EEEEENS7_6detail26Sm90ImplicitGemmTileTraitsINSA_20SM90_TMA_LOAD_IM2COLENSA_14ComposedLayoutINSA_7SwizzleILi3ELi4ELi3EEENSA_18smem_ptr_flag_bitsILi16EEENSV_INSB_IJNSB_IJNSC_ILi8EEES1B_EEENSB_IJSI_SE_EEENSB_IJSE_NSC_ILi14EEEEEEEEENSB_IJNSB_IJSI_NSC_ILi512EEEEEENSB_IJSE_SX_EEENSB_IJSX_NSC_ILi4096EEEEEEEEEEEEEvEENS14_INSA_23SM90_TMA_LOAD_MULTICASTENS16_IS18_S1A_NSV_INSB_IJS1D_S1C_S1F_EEENSB_IJS1J_S1I_S1L_EEEEEEEvEEEENS_8epilogue10collective6detail29Sm90TmaWarpSpecializedAdapterINS1Y_15DefaultEpilogueISL_NSB_IJNSB_IJllllEEESE_SX_EEES23_NS1X_6thread17LinearCombinationISL_Li1EffLNS24_9ScaleType4KindE0ELNS_15FloatRoundStyleE2ESL_EENS_4gemm15EpilogueDefaultEEEEEvvEEEEvNT_6ParamsE,@"STO_CUDA_ENTRY STV_DEFAULT"
_ZN7cutlass13device_kernelINS_4conv6kernel13ConvUniversalINS1_16ConvProblemShapeILNS1_8OperatorE1ELi3EEENS1_10collective14CollectiveConvINS1_46MainloopSm90TmaGmmaWarpSpecializedImplicitGemmILS5_1ELi14ELi3EN4cute5tupleIJNSA_1CILi2EEENSC_ILi1EEESE_EEENS1_36KernelImplicitTmaWarpSpecializedSm90ELi1EEENSB_IJNSC_ILi64EEESI_NSB_IJSI_EEEEEENS_6half_tESL_NSA_8TiledMMAINSA_8MMA_AtomIJNSA_4SM904GMMA25MMA_64x64x16_F32F16F16_SSILNSP_5MajorE0ELSR_1ELNSP_7ScaleInE1ELSS_1EEEEEENSA_6LayoutINSB_IJSE_SE_SE_EEENSB_IJNSC_ILi0EEESX_SX_EEEEENSB_IJNSA_10UnderscoreES10_S10_EEEEENS7_6detail26Sm90ImplicitGemmTileTraitsINSA_20SM90_TMA_LOAD_IM2COLENSA_14ComposedLayoutINSA_7SwizzleILi3ELi4ELi3EEENSA_18smem_ptr_flag_bitsILi16EEENSV_INSB_IJNSB_IJNSC_ILi8EEES1B_EEENSB_IJSI_SE_EEENSB_IJSE_NSC_ILi14EEEEEEEEENSB_IJNSB_IJSI_NSC_ILi512EEEEEENSB_IJSE_SX_EEENSB_IJSX_NSC_ILi4096EEEEEEEEEEEEEvEENS14_INSA_23SM90_TMA_LOAD_MULTICASTENS16_IS18_S1A_NSV_INSB_IJS1D_S1C_S1F_EEENSB_IJS1J_S1I_S1L_EEEEEEEvEEEENS_8epilogue10collective6detail29Sm90TmaWarpSpecializedAdapterINS1Y_15DefaultEpilogueISL_NSB_IJNSB_IJllllEEESE_SX_EEES23_NS1X_6thread17LinearCombinationISL_Li1EffLNS24_9ScaleType4KindE0ELNS_15FloatRoundStyleE2ESL_EENS_4gemm15EpilogueDefaultEEEEEvvEEEEvNT_6ParamsE:
[----:B------:R-:W-:Y:S01]  /*0000*/  LDC R1, c[0x0][0x28] ;  /* 0x00000a00ff017b82 */ /* 0x000fe20000000800 */
[----:B------:R-:W0:Y:S01]  /*0010*/  S2R R8, SR_TID.X ;  /* 0x0000000000087919 */ /* 0x000e220000002100 */
[----:B------:R-:W-:Y:S01]  /*0020*/  ELECT P0, URZ, PT ;  /* 0x00000000003f782f */ /* 0x000fe20003800000 */
[----:B------:R-:W-:Y:S01]  /*0030*/  BSSY B0, `(.L_x_0) ;  /* 0x0000010000007945 */ /* 0x000fe20003800000 */
[----:B------:R-:W1:Y:S01]  /*0040*/  S2R R7, SR_CTAID.X ;  /* 0x0000000000077919 */ /* 0x000e620000002500 */
[--C-:B0-----:R-:W-:Y:S02]  /*0050*/  SHF.R.U32.HI R0, RZ, 0x5, R8.reuse ;  /* 0x00000005ff007819 */ /* 0x101fe40000011608 */
[----:B------:R-:W-:-:S03]  /*0060*/  SHF.R.U32.HI R9, RZ, 0x7, R8 ;  /* 0x00000007ff097819 */ /* 0x000fc60000011608 */
[----:B------:R-:W0:Y:S04]  /*0070*/  SHFL.IDX PT, R2, R0, RZ, 0x1f ;  /* 0x00001fff00027589 */ /* 0x000e2800000e0000 */
[----:B------:R-:W2:Y:S01]  /*0080*/  SHFL.IDX PT, R9, R9, RZ, 0x1f ;  /* 0x00001fff09097589 */ /* 0x000ea200000e0000 */
[----:B0-----:R-:W-:-:S13]  /*0090*/  ISETP.NE.OR P0, PT, R2, RZ, !P0 ;  /* 0x000000ff0200720c */ /* 0x001fda0004705670 */
[----:B-12---:R-:W-:Y:S05]  /*00a0*/  @P0 BRA `(.L_x_1) ;  /* 0x0000000000200947 */ /* 0x006fea0003800000 */
[----:B------:R-:W-:Y:S02]  /*00b0*/  ULDC.64 UR4, c[0x0][0x198] ;  /* 0x0000660000047ab9 */ /* 0x000fe40000000a00 */
[----:B------:R-:W-:Y:S02]  /*00c0*/  UIADD3 UR6, UP0, UR4, 0xf0, URZ ;  /* 0x000000f004067890 */ /* 0x000fe4000ff1e03f */
[----:B------:R-:W-:Y:S02]  /*00d0*/  UIADD3 UR4, UP1, UR4, 0x270, URZ ;  /* 0x0000027004047890 */ /* 0x000fe4000ff3e03f */
[----:B------:R-:W-:Y:S02]  /*00e0*/  UIADD3.X UR7, URZ, UR5, URZ, UP0, !UPT ;  /* 0x000000053f077290 */ /* 0x000fe400087fe43f */
[----:B------:R-:W-:-:S07]  /*00f0*/  UIADD3.X UR5, URZ, UR5, URZ, UP1, !UPT ;  /* 0x000000053f057290 */ /* 0x000fce0008ffe43f */
[----:B------:R0:W-:Y:S02]  /*0100*/  UTMACCTL.PF [UR6] ;  /* 0x00000000060079b9 */ /* 0x0001e40008040000 */
[----:B------:R0:W-:Y:S02]  /*0110*/  UTMACCTL.PF [UR4] ;  /* 0x00000000040079b9 */ /* 0x0001e40008040000 */
[----:B0-----:R-:W-:Y:S01]  /*0120*/  NOP ;  /* 0x0000000000007918 */ /* 0x001fe20000000000 */
.L_x_1:
[----:B------:R-:W-:Y:S05]  /*0130*/  BSYNC B0 ;  /* 0x0000000000007941 */ /* 0x000fea0003800000 */
.L_x_0:
[----:B------:R-:W0:Y:S01]  /*0140*/  SHFL.IDX PT, R0, R0, RZ, 0x1f ;  /* 0x00001fff00007589 */ /* 0x000e2200000e0000 */
[----:B------:R-:W-:Y:S02]  /*0150*/  SHF.R.S32.HI R3, RZ, 0x1f, R8 ;  /* 0x0000001fff037819 */ /* 0x000fe40000011408 */
[----:B------:R-:W-:Y:S01]  /*0160*/  I2FP.F32.U32 R6, R7 ;  /* 0x0000000700067245 */ /* 0x000fe20000201000 */
[----:B------:R-:W1:Y:S01]  /*0170*/  S2R R10, SR_CTAID.Y ;  /* 0x00000000000a7919 */ /* 0x000e620000002600 */
[----:B------:R-:W-:-:S04]  /*0180*/  LEA.HI R3, R3, R8, RZ, 0x7 ;  /* 0x0000000803037211 */ /* 0x000fc800078f38ff */
[----:B------:R-:W-:-:S05]  /*0190*/  LOP3.LUT R3, R3, 0xffffff80, RZ, 0xc0, !PT ;  /* 0xffffff8003037812 */ /* 0x000fca00078ec0ff */
[----:B------:R-:W-:-:S05]  /*01a0*/  IMAD.IADD R11, R8, 0x1, -R3 ;  /* 0x00000001080b7824 */ /* 0x000fca00078e0a03 */
[----:B------:R-:W-:-:S04]  /*01b0*/  SHF.R.S32.HI R4, RZ, 0x1f, R11 ;  /* 0x0000001fff047819 */ /* 0x000fc8000001140b */
[----:B------:R-:W-:Y:S02]  /*01c0*/  LEA.HI R4, R4, R11, RZ, 0x3 ;  /* 0x0000000b04047211 */ /* 0x000fe400078f18ff */
[----:B0-----:R-:W-:Y:S02]  /*01d0*/  ISETP.NE.AND P0, PT, R0, RZ, PT ;  /* 0x000000ff0000720c */ /* 0x001fe40003f05270 */
[--C-:B------:R-:W-:Y:S02]  /*01e0*/  SHF.R.S32.HI R3, RZ, 0x3, R4.reuse ;  /* 0x00000003ff037819 */ /* 0x100fe40000011404 */
[----:B------:R-:W-:Y:S02]  /*01f0*/  SHF.R.S32.HI R4, RZ, 0x1f, R4 ;  /* 0x0000001fff047819 */ /* 0x000fe40000011404 */
[----:B------:R-:W-:-:S07]  /*0200*/  SHF.R.S32.HI R5, RZ, 0x1f, R0 ;  /* 0x0000001fff057819 */ /* 0x000fce0000011400 */
[----:B-1----:R-:W-:Y:S05]  /*0210*/  @P0 BRA `(.L_x_2) ;  /* 0x0000000000b40947 */ /* 0x002fea0003800000 */
[----:B------:R-:W-:Y:S01]  /*0220*/  ELECT P0, URZ, PT ;  /* 0x00000000003f782f */ /* 0x000fe20003800000 */
[----:B------:R-:W-:-:S12]  /*0230*/  BSSY B0, `(.L_x_2) ;  /* 0x000002b000007945 */ /* 0x000fd80003800000 */
[----:B------:R-:W-:Y:S05]  /*0240*/  @!P0 BRA `(.L_x_3) ;  /* 0x0000000000a48947 */ /* 0x000fea0003800000 */
[----:B------:R-:W0:Y:S01]  /*0250*/  S2UR UR8, SR_CgaCtaId ;  /* 0x00000000000879c3 */ /* 0x000e220000008800 */
[----:B------:R-:W-:Y:S01]  /*0260*/  UMOV UR4, 0x400 ;  /* 0x0000040000047882 */ /* 0x000fe20000000000 */
[----:B------:R-:W-:Y:S01]  /*0270*/  UMOV UR5, 0x1 ;  /* 0x0000000100057882 */ /* 0x000fe20000000000 */
[----:B------:R-:W-:Y:S02]  /*0280*/  UMOV UR6, 0x2 ;  /* 0x0000000200067882 */ /* 0x000fe40000000000 */
[----:B------:R-:W-:-:S04]  /*0290*/  UIADD3 UR6, -UR6, 0x100000, URZ ;  /* 0x0010000006067890 */ /* 0x000fc8000fffe13f */
[----:B------:R-:W-:Y:S02]  /*02a0*/  USHF.L.U32 UR7, UR6, 0xb, URZ ;  /* 0x0000000b06077899 */ /* 0x000fe4000800063f */
[----:B------:R-:W-:Y:S02]  /*02b0*/  USHF.L.U32 UR6, UR6, 0x1, URZ ;  /* 0x0000000106067899 */ /* 0x000fe4000800063f */
[----:B0-----:R-:W-:Y:S02]  /*02c0*/  ULEA UR8, UR8, UR4, 0x18 ;  /* 0x0000000408087291 */ /* 0x001fe4000f8ec03f */
[----:B------:R-:W-:-:S04]  /*02d0*/  UIADD3 UR4, -UR5, 0x100000, URZ ;  /* 0x0010000005047890 */ /* 0x000fc8000fffe13f */
[----:B------:R-:W-:Y:S02]  /*02e0*/  USHF.L.U32 UR5, UR4, 0xb, URZ ;  /* 0x0000000b04057899 */ /* 0x000fe4000800063f */
[----:B------:R-:W-:Y:S01]  /*02f0*/  USHF.L.U32 UR4, UR4, 0x1, URZ ;  /* 0x0000000104047899 */ /* 0x000fe2000800063f */
[----:B------:R-:W0:Y:S11]  /*0300*/  FENCE.VIEW.ASYNC.S ;  /* 0x00000000000073c6 */ /* 0x000e360000000000 */
[----:B0-----:R0:W1:Y:S01]  /*0310*/  SYNCS.EXCH.64 URZ, [UR8+0x38000], UR4 ;  /* 0x03800004083f75b2 */ /* 0x0010620008000100 */
[----:B------:R0:W2:Y:S01]  /*0320*/  SYNCS.EXCH.64 URZ, [UR8+0x38070], UR6 ;  /* 0x03807006083f75b2 */ /* 0x0000a20008000100 */
[----:B------:R0:W3:Y:S01]  /*0330*/  SYNCS.EXCH.64 URZ, [UR8+0x38008], UR4 ;  /* 0x03800804083f75b2 */ /* 0x0000e20008000100 */
[----:B------:R0:W4:Y:S01]  /*0340*/  SYNCS.EXCH.64 URZ, [UR8+0x38078], UR6 ;  /* 0x03807806083f75b2 */ /* 0x0001220008000100 */
[----:B------:R0:W0:Y:S01]  /*0350*/  SYNCS.EXCH.64 URZ, [UR8+0x38010], UR4 ;  /* 0x03801004083f75b2 */ /* 0x0000220008000100 */
        /* <DEDUP_REMOVED lines=23> */
[----:B-1234-:R-:W-:Y:S01]  /*04d0*/  NOP ;  /* 0x0000000000007918 */ /* 0x01efe20000000000 */
.L_x_3:
[----:B0-----:R-:W-:Y:S05]  /*04e0*/  BSYNC B0 ;  /* 0x0000000000007941 */ /* 0x001fea0003800000 */
.L_x_2:
[----:B------:R-:W-:Y:S01]  /*04f0*/  ULDC UR4, c[0x0][0x150] ;  /* 0x0000540000047ab9 */ /* 0x000fe20000000800 */
[----:B------:R-:W-:Y:S01]  /*0500*/  LEA.HI R4, R4, R3, RZ, 0x2 ;  /* 0x0000000304047211 */ /* 0x000fe200078f10ff */
[----:B------:R-:W-:Y:S01]  /*0510*/  FMUL R6, R6, UR4 ;  /* 0x0000000406067c20 */ /* 0x000fe20008400000 */
[----:B------:R-:W-:Y:S01]  /*0520*/  LEA.HI R5, R5, R0, RZ, 0x2 ;  /* 0x0000000005057211 */ /* 0x000fe200078f10ff */
[----:B------:R-:W-:Y:S01]  /*0530*/  ULDC UR4, c[0x0][0x154] ;  /* 0x0000550000047ab9 */ /* 0x000fe20000000800 */
[----:B------:R-:W-:Y:S01]  /*0540*/  LOP3.LUT R4, R4, 0xfffffffc, RZ, 0xc0, !PT ;  /* 0xfffffffc04047812 */ /* 0x000fe200078ec0ff */
[----:B------:R-:W0:Y:S01]  /*0550*/  LDC R12, c[0x0][0x140] ;  /* 0x00005000ff0c7b82 */ /* 0x000e220000000800 */
[----:B------:R-:W-:Y:S01]  /*0560*/  LOP3.LUT R5, R5, 0x3ffffffc, RZ, 0xc0, !PT ;  /* 0x3ffffffc05057812 */ /* 0x000fe200078ec0ff */
[----:B------:R-:W1:Y:S01]  /*0570*/  F2I.U32.TRUNC.NTZ R6, R6 ;  /* 0x0000000600067305 */ /* 0x000e62000020f000 */
[----:B------:R-:W-:Y:S01]  /*0580*/  LOP3.LUT P0, RZ, R11, 0x7, RZ, 0xc0, !PT ;  /* 0x000000070bff7812 */ /* 0x000fe2000780c0ff */
[----:B------:R-:W-:Y:S01]  /*0590*/  IMAD.IADD R4, R3, 0x1, -R4 ;  /* 0x0000000103047824 */ /* 0x000fe200078e0a04 */
[----:B------:R-:W-:Y:S01]  /*05a0*/  I2FP.F32.U32 R3, R10 ;  /* 0x0000000a00037245 */ /* 0x000fe20000201000 */
[----:B------:R-:W-:Y:S01]  /*05b0*/  IMAD.IADD R5, R0, 0x1, -R5 ;  /* 0x0000000100057824 */ /* 0x000fe200078e0a05 */
[----:B------:R-:W-:Y:S01]  /*05c0*/  ISETP.NE.AND P3, PT, R9, 0x1, PT ;  /* 0x000000010900780c */ /* 0x000fe20003f65270 */
[----:B------:R-:W-:Y:S01]  /*05d0*/  NOP ;  /* 0x0000000000007918 */ /* 0x000fe20000000000 */
[----:B------:R-:W-:Y:S01]  /*05e0*/  NOP ;  /* 0x0000000000007918 */ /* 0x000fe20000000000 */
[----:B------:R-:W-:-:S02]  /*05f0*/  IMAD R5, R5, 0x4, R4 ;  /* 0x0000000405057824 */ /* 0x000fc400078e0204 */
[----:B------:R-:W-:Y:S01]  /*0600*/  FMUL R4, R3, UR4 ;  /* 0x0000000403047c20 */ /* 0x000fe20008400000 */
[----:B------:R-:W-:Y:S02]  /*0610*/  ULDC UR4, c[0x0][0x144] ;  /* 0x0000510000047ab9 */ /* 0x000fe40000000800 */
[----:B------:R-:W-:Y:S01]  /*0620*/  LEA.HI R0, R5, R5, RZ, 0x1 ;  /* 0x0000000505007211 */ /* 0x000fe200078f08ff */
[----:B-1----:R-:W-:Y:S02]  /*0630*/  IMAD.MOV R14, RZ, RZ, -R6 ;  /* 0x000000ffff0e7224 */ /* 0x002fe400078e0a06 */
[----:B------:R-:W1:Y:S01]  /*0640*/  F2I.U32.TRUNC.NTZ R4, R4 ;  /* 0x0000000400047305 */ /* 0x000e62000020f000 */
[----:B------:R-:W-:Y:S01]  /*0650*/  LOP3.LUT R0, R0, 0xfffffffe, RZ, 0xc0, !PT ;  /* 0xfffffffe00007812 */ /* 0x000fe200078ec0ff */
[----:B------:R-:W-:Y:S01]  /*0660*/  IMAD R3, R14, UR4, R7 ;  /* 0x000000040e037c24 */ /* 0x000fe2000f8e0207 */
[----:B------:R-:W-:-:S03]  /*0670*/  ULDC UR4, c[0x0][0x148] ;  /* 0x0000520000047ab9 */ /* 0x000fc60000000800 */
[----:B------:R-:W-:Y:S01]  /*0680*/  IMAD.IADD R0, R5, 0x1, -R0 ;  /* 0x0000000105007824 */ /* 0x000fe200078e0a00 */
[----:B0-----:R-:W-:-:S04]  /*0690*/  ISETP.EQ.U32.AND P1, PT, R12, 0x1, PT ;  /* 0x000000010c00780c */ /* 0x001fc80003f22070 */
[----:B------:R-:W-:Y:S01]  /*06a0*/  ISETP.NE.AND P4, PT, R0, R3, PT ;  /* 0x000000030000720c */ /* 0x000fe20003f85270 */
[----:B------:R-:W-:Y:S01]  /*06b0*/  IMAD.SHL.U32 R0, R5, 0x4, RZ ;  /* 0x0000000405007824 */ /* 0x000fe200078e00ff */
[----:B------:R-:W-:Y:S01]  /*06c0*/  SHF.R.S32.HI R3, RZ, 0x1f, R2 ;  /* 0x0000001fff037819 */ /* 0x000fe20000011402 */
[----:B-1----:R-:W-:-:S03]  /*06d0*/  IMAD.MOV R13, RZ, RZ, -R4 ;  /* 0x000000ffff0d7224 */ /* 0x002fc600078e0a04 */
[----:B------:R-:W-:Y:S01]  /*06e0*/  LEA.HI R3, R3, R2, RZ, 0x2 ;  /* 0x0000000203037211 */ /* 0x000fe200078f10ff */
[----:B------:R-:W-:Y:S01]  /*06f0*/  IMAD.MOV.U32 R4, RZ, RZ, 0x1 ;  /* 0x00000001ff047424 */ /* 0x000fe200078e00ff */
[----:B------:R-:W-:Y:S01]  /*0700*/  LOP3.LUT R5, R5, 0xc, R0, 0x78, !PT ;  /* 0x0000000c05057812 */ /* 0x000fe200078e7800 */
[----:B------:R-:W-:Y:S01]  /*0710*/  IMAD R13, R13, UR4, R10 ;  /* 0x000000040d0d7c24 */ /* 0x000fe2000f8e020a */
[----:B------:R-:W-:Y:S02]  /*0720*/  LOP3.LUT R3, R3, 0xfffffffc, RZ, 0xc0, !PT ;  /* 0xfffffffc03037812 */ /* 0x000fe400078ec0ff */
[C---:B------:R-:W-:Y:S02]  /*0730*/  ISETP.LT.U32.AND P0, PT, R5.reuse, 0x2, !P0 ;  /* 0x000000020500780c */ /* 0x040fe40004701070 */
[----:B------:R-:W-:Y:S01]  /*0740*/  @P4 LEA.HI R0, R5, R5, RZ, 0x1 ;  /* 0x0000000505004211 */ /* 0x000fe200078f08ff */
[----:B------:R-:W-:-:S03]  /*0750*/  IMAD.IADD R14, R2, 0x1, -R3 ;  /* 0x00000001020e7824 */ /* 0x000fc600078e0a03 */
[----:B------:R-:W-:Y:S02]  /*0760*/  @P4 SHF.R.S32.HI R0, RZ, 0x1, R0 ;  /* 0x00000001ff004819 */ /* 0x000fe40000011400 */
[----:B------:R-:W-:Y:S02]  /*0770*/  LOP3.LUT P2, RZ, R9, R14, RZ, 0xfc, !PT ;  /* 0x0000000e09ff7212 */ /* 0x000fe4000784fcff */
[----:B------:R-:W-:Y:S02]  /*0780*/  @P4 ISETP.NE.AND P5, PT, R0, R13, PT ;  /* 0x0000000d0000420c */ /* 0x000fe40003fa5270 */
[----:B------:R-:W-:Y:S02]  /*0790*/  SEL R3, RZ, 0x1, P2 ;  /* 0x00000001ff037807 */ /* 0x000fe40001000000 */
[----:B------:R-:W-:Y:S02]  /*07a0*/  SEL R13, RZ, 0x1, !P0 ;  /* 0x00000001ff0d7807 */ /* 0x000fe40004000000 */
[----:B------:R-:W-:-:S02]  /*07b0*/  @P4 SEL R4, RZ, 0x1, P5 ;  /* 0x00000001ff044807 */ /* 0x000fc40002800000 */
[----:B------:R-:W-:Y:S02]  /*07c0*/  SEL R3, R3, 0x2, P3 ;  /* 0x0000000203037807 */ /* 0x000fe40001800000 */
[----:B------:R-:W-:Y:S01]  /*07d0*/  LOP3.LUT R4, R4, R13, RZ, 0xc0, !PT ;  /* 0x0000000d04047212 */ /* 0x000fe200078ec0ff */
[----:B------:R-:W-:Y:S06]  /*07e0*/  @!P1 BRA `(.L_x_4) ;  /* 0x0000000000089947 */ /* 0x000fec0003800000 */
[----:B------:R-:W-:Y:S01]  /*07f0*/  UCGABAR_ARV ;  /* 0x00000000000079c7 */ /* 0x000fe20008000000 */
[----:B------:R-:W-:Y:S05]  /*0800*/  BRA `(.L_x_5) ;  /* 0x0000000000047947 */ /* 0x000fea0003800000 */
.L_x_4:
[----:B------:R-:W-:Y:S01]  /*0810*/  NOP ;  /* 0x0000000000007918 */ /* 0x000fe20000000000 */
.L_x_5:
[----:B------:R-:W-:Y:S01]  /*0820*/  ULDC.64 UR4, c[0x0][0x618] ;  /* 0x0001860000047ab9 */ /* 0x000fe20000000a00 */
[----:B------:R-:W-:Y:S01]  /*0830*/  ULDC.64 UR12, c[0x0][0x208] ;  /* 0x00008200000c7ab9 */ /* 0x000fe20000000a00 */
[----:B------:R-:W-:-:S04]  /*0840*/  ISETP.NE.U32.AND P0, PT, RZ, UR4, PT ;  /* 0x00000004ff007c0c */ /* 0x000fc8000bf05070 */
[----:B------:R-:W-:-:S13]  /*0850*/  ISETP.NE.AND.EX P0, PT, RZ, UR5, PT, P0 ;  /* 0x00000005ff007c0c */ /* 0x000fda000bf05300 */
[----:B------:R-:W-:Y:S05]  /*0860*/  @!P0 BRA `(.L_x_6) ;  /* 0x00000000001c8947 */ /* 0x000fea0003800000 */
[----:B------:R-:W0:Y:S02]  /*0870*/  LDC.64 R12, c[0x0][0x618] ;  /* 0x00018600ff0c7b82 */ /* 0x000e240000000a00 */
[----:B0-----:R-:W2:Y:S02]  /*0880*/  LDG.E.64 R12, desc[UR12][R12.64] ;  /* 0x0000000c0c0c7981 */ /* 0x001ea4000c1e1b00 */
[----:B--2---:R-:W-:-:S04]  /*0890*/  ISETP.NE.U32.AND P0, PT, R12, RZ, PT ;  /* 0x000000ff0c00720c */ /* 0x004fc80003f05070 */
[----:B------:R-:W-:-:S13]  /*08a0*/  ISETP.NE.AND.EX P0, PT, R13, RZ, PT, P0 ;  /* 0x000000ff0d00720c */ /* 0x000fda0003f05300 */
[----:B------:R-:W-:Y:S05]  /*08b0*/  @!P0 BRA `(.L_x_6) ;  /* 0x0000000000088947 */ /* 0x000fea0003800000 */
[----:B------:R0:W5:Y:S01]  /*08c0*/  LD.E R0, desc[UR12][R12.64] ;  /* 0x0000000c0c007980 */ /* 0x000162000c101900 */
[----:B------:R-:W-:Y:S05]  /*08d0*/  BRA `(.L_x_7) ;  /* 0x0000000000207947 */ /* 0x000fea0003800000 */
.L_x_6:
[----:B------:R-:W-:Y:S02]  /*08e0*/  ULDC.64 UR4, c[0x0][0x608] ;  /* 0x0001820000047ab9 */ /* 0x000fe40000000a00 */
[----:B------:R-:W-:-:S04]  /*08f0*/  ISETP.NE.U32.AND P0, PT, RZ, UR4, PT ;  /* 0x00000004ff007c0c */ /* 0x000fc8000bf05070 */
[----:B------:R-:W-:-:S13]  /*0900*/  ISETP.NE.AND.EX P0, PT, RZ, UR5, PT, P0 ;  /* 0x00000005ff007c0c */ /* 0x000fda000bf05300 */
[----:B------:R-:W-:Y:S05]  /*0910*/  @!P0 BRA `(.L_x_8) ;  /* 0x00000000000c8947 */ /* 0x000fea0003800000 */
[----:B------:R-:W0:Y:S02]  /*0920*/  LDC.64 R12, c[0x0][0x608] ;  /* 0x00018200ff0c7b82 */ /* 0x000e240000000a00 */
[----:B0-----:R1:W5:Y:S01]  /*0930*/  LDG.E R0, desc[UR12][R12.64] ;  /* 0x0000000c0c007981 */ /* 0x001362000c1e1900 */
[----:B------:R-:W-:Y:S05]  /*0940*/  BRA `(.L_x_7) ;  /* 0x0000000000047947 */ /* 0x000fea0003800000 */
.L_x_8:
[----:B------:R-:W2:Y:S02]  /*0950*/  LDC R0, c[0x0][0x600] ;  /* 0x00018000ff007b82 */ /* 0x000ea40000000800 */
.L_x_7:
[----:B------:R-:W-:Y:S02]  /*0960*/  ULDC.64 UR4, c[0x0][0x620] ;  /* 0x0001880000047ab9 */ /* 0x000fe40000000a00 */
[----:B------:R-:W-:-:S04]  /*0970*/  ISETP.NE.U32.AND P0, PT, RZ, UR4, PT ;  /* 0x00000004ff007c0c */ /* 0x000fc8000bf05070 */
[----:B------:R-:W-:-:S13]  /*0980*/  ISETP.NE.AND.EX P0, PT, RZ, UR5, PT, P0 ;  /* 0x00000005ff007c0c */ /* 0x000fda000bf05300 */
[----:B------:R-:W-:Y:S05]  /*0990*/  @!P0 BRA `(.L_x_9) ;  /* 0x00000000001c8947 */ /* 0x000fea0003800000 */
[----:B01----:R-:W0:Y:S02]  /*09a0*/  LDC.64 R12, c[0x0][0x620] ;  /* 0x00018800ff0c7b82 */ /* 0x003e240000000a00 */
[----:B0-----:R-:W3:Y:S02]  /*09b0*/  LDG.E.64 R12, desc[UR12][R12.64] ;  /* 0x0000000c0c0c7981 */ /* 0x001ee4000c1e1b00 */
[----:B---3--:R-:W-:-:S04]  /*09c0*/  ISETP.NE.U32.AND P0, PT, R12, RZ, PT ;  /* 0x000000ff0c00720c */ /* 0x008fc80003f05070 */
[----:B------:R-:W-:-:S13]  /*09d0*/  ISETP.NE.AND.EX P0, PT, R13, RZ, PT, P0 ;  /* 0x000000ff0d00720c */ /* 0x000fda0003f05300 */
[----:B------:R-:W-:Y:S05]  /*09e0*/  @!P0 BRA `(.L_x_9) ;  /* 0x0000000000088947 */ /* 0x000fea0003800000 */
[----:B------:R0:W5:Y:S01]  /*09f0*/  LD.E R2, desc[UR12][R12.64] ;  /* 0x0000000c0c027980 */ /* 0x000162000c101900 */
[----:B------:R-:W-:Y:S05]  /*0a00*/  BRA `(.L_x_10) ;  /* 0x0000000000207947 */ /* 0x000fea0003800000 */
.L_x_9:
[----:B------:R-:W-:Y:S02]  /*0a10*/  ULDC.64 UR4, c[0x0][0x610] ;  /* 0x0001840000047ab9 */ /* 0x000fe40000000a00 */
[----:B------:R-:W-:-:S04]  /*0a20*/  ISETP.NE.U32.AND P0, PT, RZ, UR4, PT ;  /* 0x00000004ff007c0c */ /* 0x000fc8000bf05070 */
[----:B------:R-:W-:-:S13]  /*0a30*/  ISETP.NE.AND.EX P0, PT, RZ, UR5, PT, P0 ;  /* 0x00000005ff007c0c */ /* 0x000fda000bf05300 */
[----:B------:R-:W-:Y:S05]  /*0a40*/  @!P0 BRA `(.L_x_11) ;  /* 0x00000000000c8947 */ /* 0x000fea0003800000 */
[----:B01----:R-:W0:Y:S02]  /*0a50*/  LDC.64 R12, c[0x0][0x610] ;  /* 0x00018400ff0c7b82 */ /* 0x003e240000000a00 */
[----:B0-----:R1:W5:Y:S01]  /*0a60*/  LDG.E R2, desc[UR12][R12.64] ;  /* 0x0000000c0c027981 */ /* 0x001362000c1e1900 */
[----:B------:R-:W-:Y:S05]  /*0a70*/  BRA `(.L_x_10) ;  /* 0x0000000000047947 */ /* 0x000fea0003800000 */
.L_x_11:
[----:B------:R-:W3:Y:S02]  /*0a80*/  LDC R2, c[0x0][0x604] ;  /* 0x00018100ff027b82 */ /* 0x000ee40000000800 */
.L_x_10:
[----:B------:R-:W4:Y:S01]  /*0a90*/  LDC R6, c[0x0][0x3e8] ;  /* 0x0000fa00ff067b82 */ /* 0x000f220000000800 */
[----:B------:R-:W-:Y:S01]  /*0aa0*/  ULDC UR4, c[0x0][0x3dc] ;  /* 0x0000f70000047ab9 */ /* 0x000fe20000000800 */
[----:B------:R-:W-:Y:S01]  /*0ab0*/  ULDC.64 UR6, c[0x0][0x3e0] ;  /* 0x0000f80000067ab9 */ /* 0x000fe20000000a00 */
[----:B------:R-:W-:Y:S02]  /*0ac0*/  UIADD3 UR4, UR4, 0x3f, URZ ;  /* 0x0000003f04047890 */ /* 0x000fe4000fffe03f */
[----:B------:R-:W-:Y:S02]  /*0ad0*/  UIMAD UR6, UR7, UR6, URZ ;  /* 0x00000006070672a4 */ /* 0x000fe4000f8e023f */
[----:B------:R-:W-:-:S04]  /*0ae0*/  USHF.R.S32.HI UR5, URZ, 0x1f, UR4 ;  /* 0x0000001f3f057899 */ /* 0x000fc80008011404 */
[----:B------:R-:W-:-:S04]  /*0af0*/  ULEA.HI UR5, UR5, UR4, URZ, 0x6 ;  /* 0x0000000405057291 */ /* 0x000fc8000f8f303f */
[----:B------:R-:W-:Y:S01]  /*0b00*/  USHF.R.S32.HI UR15, URZ, 0x6, UR5 ;  /* 0x000000063f0f7899 */ /* 0x000fe20008011405 */
[----:B----4-:R-:W-:-:S05]  /*0b10*/  IMAD R6, R6, UR6, RZ ;  /* 0x0000000606067c24 */ /* 0x010fca000f8e02ff */
[----:B------:R-:W-:Y:S01]  /*0b20*/  IMAD R6, R6, UR15, RZ ;  /* 0x0000000f06067c24 */ /* 0x000fe2000f8e02ff */
[----:B------:R-:W-:Y:S06]  /*0b30*/  @!P1 BRA `(.L_x_12) ;  /* 0x00000000000c9947 */ /* 0x000fec0003800000 */
[----:B------:R-:W-:Y:S01]  /*0b40*/  UCGABAR_WAIT ;  /* 0x0000000000007dc7 */ /* 0x000fe20008000000 */
[----:B------:R-:W-:Y:S01]  /*0b50*/  CCTL.IVALL ;  /* 0x00000000ff00798f */ /* 0x000fe20002000000 */
[----:B------:R-:W-:Y:S05]  /*0b60*/  BRA `(.L_x_13) ;  /* 0x0000000000047947 */ /* 0x000fea0003800000 */
.L_x_12:
[----:B------:R-:W-:Y:S06]  /*0b70*/  BAR.SYNC.DEFER_BLOCKING 0x0 ;  /* 0x0000000000007b1d */ /* 0x000fec0000010000 */
.L_x_13:
[----:B------:R-:W-:-:S13]  /*0b80*/  ISETP.NE.AND P0, PT, R9, RZ, PT ;  /* 0x000000ff0900720c */ /* 0x000fda0003f05270 */
[----:B------:R-:W-:Y:S05]  /*0b90*/  @!P0 BRA `(.L_x_14) ;  /* 0x0000002c00f48947 */ /* 0x000fea0003800000 */
[----:B------:R-:W-:-:S13]  /*0ba0*/  ISETP.NE.AND P0, PT, R9, 0x1, PT ;  /* 0x000000010900780c */ /* 0x000fda0003f05270 */
[----:B------:R-:W-:Y:S05]  /*0bb0*/  @P0 EXIT ;  /* 0x000000000000094d */ /* 0x000fea0003800000 */
[----:B------:R-:W-:Y:S01]  /*0bc0*/  ISETP.GE.AND P0, PT, R6, 0x1, PT ;  /* 0x000000010600780c */ /* 0x000fe20003f06270 */
[----:B------:R-:W-:Y:S01]  /*0bd0*/  UMOV UR4, URZ ;  /* 0x0000003f00047c82 */ /* 0x000fe20008000000 */
[----:B------:R-:W-:Y:S02]  /*0be0*/  CS2R R54, SRZ ;  /* 0x0000000000367805 */ /* 0x000fe4000001ff00 */
[----:B------:R-:W-:Y:S02]  /*0bf0*/  CS2R R24, SRZ ;  /* 0x0000000000187805 */ /* 0x000fe4000001ff00 */
[----:B------:R-:W-:Y:S02]  /*0c00*/  CS2R R26, SRZ ;  /* 0x00000000001a7805 */ /* 0x000fe4000001ff00 */
[----:B------:R-:W-:Y:S02]  /*0c10*/  CS2R R28, SRZ ;  /* 0x00000000001c7805 */ /* 0x000fe4000001ff00 */
[----:B------:R-:W-:-:S02]  /*0c20*/  CS2R R30, SRZ ;  /* 0x00000000001e7805 */ /* 0x000fc4000001ff00 */
[----:B------:R-:W-:Y:S02]  /*0c30*/  CS2R R32, SRZ ;  /* 0x0000000000207805 */ /* 0x000fe4000001ff00 */
        /* <DEDUP_REMOVED lines=9> */
[----:B------:R-:W-:Y:S01]  /*0cd0*/  CS2R R52, SRZ ;  /* 0x0000000000347805 */ /* 0x000fe2000001ff00 */
[----:B------:R-:W-:Y:S06]  /*0ce0*/  @!P0 BRA `(.L_x_15) ;  /* 0x0000000000a48947 */ /* 0x000fec0003800000 */
[----:B------:R-:W-:-:S04]  /*0cf0*/  LOP3.LUT R7, R3, 0x1, RZ, 0xfc, !PT ;  /* 0x0000000103077812 */ /* 0x000fc800078efcff */
[----:B------:R-:W-:-:S13]  /*0d00*/  ISETP.NE.AND P0, PT, R7, 0x3, PT ;  /* 0x000000030700780c */ /* 0x000fda0003f05270 */
[----:B------:R-:W-:Y:S05]  /*0d10*/  @!P0 BRA `(.L_x_16) ;  /* 0x0000000000048947 */ /* 0x000fea0003800000 */
[----:B------:R-:W-:Y:S01]  /*0d20*/  BPT.TRAP 0x1 ;  /* 0x000000040000795c */ /* 0x000fe20000300000 */
.L_x_16:
[----:B------:R-:W4:Y:S01]  /*0d30*/  S2UR UR5, SR_CgaCtaId ;  /* 0x00000000000579c3 */ /* 0x000f220000008800 */
[----:B------:R-:W-:Y:S01]  /*0d40*/  SHF.L.U32 R7, RZ, 0x1f, RZ ;  /* 0x0000001fff077819 */ /* 0x000fe200000006ff */
[----:B------:R-:W-:Y:S02]  /*0d50*/  UMOV UR4, 0x400 ;  /* 0x0000040000047882 */ /* 0x000fe40000000000 */
[----:B----4-:R-:W-:-:S12]  /*0d60*/  ULEA UR5, UR5, UR4, 0x18 ;  /* 0x0000000405057291 */ /* 0x010fd8000f8ec03f */
.L_x_17:
[----:B----4-:R-:W-:-:S04]  /*0d70*/  IMAD.U32 R8, RZ, RZ, UR5 ;  /* 0x00000005ff087e24 */ /* 0x010fc8000f8e00ff */
[----:B------:R4:W0:Y:S03]  /*0d80*/  SYNCS.PHASECHK.TRANS64.TRYWAIT P0, [R8+URZ+0x38000], R7 ;  /* 0x03800007080075a7 */ /* 0x000826000800017f */
[----:B0-----:R-:W-:Y:S05]  /*0d90*/  @!P0 NANOSLEEP.SYNCS 0x989680 ;  /* 0x009896800000895d */ /* 0x001fea0003900000 */
[----:B------:R-:W0:Y:S02]  /*0da0*/  @!P0 SYNCS.PHASECHK.TRANS64 P0, [R8+URZ+0x38000], R7 ;  /* 0x03800007080085a7 */ /* 0x000e24000800007f */
[----:B0-----:R-:W-:Y:S05]  /*0db0*/  @!P0 BRA `(.L_x_17) ;  /* 0xfffffffc00ec8947 */ /* 0x001fea000383ffff */
[----:B------:R-:W-:Y:S01]  /*0dc0*/  USHF.R.U32.HI UR4, URZ, 0x4, UR5 ;  /* 0x000000043f047899 */ /* 0x000fe20008011605 */
[----:B------:R-:W-:Y:S01]  /*0dd0*/  WARPGROUP.ARRIVE ;  /* 0x00000000000079c5 */ /* 0x000fe20000000000 */
[----:B------:R-:W-:Y:S02]  /*0de0*/  UIADD3 UR5, UR5, 0x1c000, URZ ;  /* 0x0001c00005057890 */ /* 0x000fe4000fffe03f */
[----:B------:R-:W-:Y:S02]  /*0df0*/  ULOP3.LUT UR4, UR4, 0x3fff, URZ, 0xc0, !UPT ;  /* 0x00003fff04047892 */ /* 0x000fe4000f8ec03f */
[----:B------:R-:W-:Y:S02]  /*0e00*/  USHF.R.U32.HI UR5, URZ, 0x4, UR5 ;  /* 0x000000043f057899 */ /* 0x000fe40008011605 */
[----:B------:R-:W-:Y:S02]  /*0e10*/  ULOP3.LUT UR9, UR4, 0x10000, URZ, 0xfc, !UPT ;  /* 0x0001000004097892 */ /* 0x000fe4000f8efc3f */
[----:B------:R-:W-:Y:S01]  /*0e20*/  ULOP3.LUT UR8, UR5, 0x3fff, URZ, 0xc0, !UPT ;  /* 0x00003fff05087892 */ /* 0x000fe2000f8ec03f */
[----:B------:R-:W-:-:S02]  /*0e30*/  UMOV UR7, 0x40000040 ;  /* 0x4000004000077882 */ /* 0x000fc40000000000 */
[----:B------:R-:W-:Y:S02]  /*0e40*/  UMOV UR5, 0x40000040 ;  /* 0x4000004000057882 */ /* 0x000fe40000000000 */
[----:B------:R-:W-:Y:S02]  /*0e50*/  UMOV UR4, UR9 ;  /* 0x0000000900047c82 */ /* 0x000fe40008000000 */
[----:B------:R-:W-:Y:S02]  /*0e60*/  UMOV UR6, UR8 ;  /* 0x0000000800067c82 */ /* 0x000fe40008000000 */
[----:B------:R-:W-:Y:S01]  /*0e70*/  HGMMA.64x64x16.F32 R24, gdesc[UR4].tnspB, RZ, !UPT ;  /* 0x40e00000041879f0 */ /* 0x000fe2000c7008ff */
[----:B------:R-:W-:Y:S02]  /*0e80*/  UIADD3 UR4, UR9, 0x2, URZ ;  /* 0x0000000209047890 */ /* 0x000fe4000fffe03f */
[----:B------:R-:W-:Y:S01]  /*0e90*/  UIADD3 UR6, UR8, 0x80, URZ ;  /* 0x0000008008067890 */ /* 0x000fe2000fffe03f */
[----:B------:R-:W-:Y:S01]  /*0ea0*/  UMOV UR5, 0x40000040 ;  /* 0x4000004000057882 */ /* 0x000fe20000000000 */
[----:B------:R-:W-:-:S07]  /*0eb0*/  UMOV UR7, 0x40000040 ;  /* 0x4000004000077882 */ /* 0x000fce0000000000 */
[----:B------:R-:W-:Y:S01]  /*0ec0*/  HGMMA.64x64x16.F32 R24, gdesc[UR4].tnspB, R24 ;  /* 0x40e00000041879f0 */ /* 0x000fe20008700818 */
        /* <DEDUP_REMOVED lines=9> */
[----:B------:R-:W-:Y:S01]  /*0f60*/  HGMMA.64x64x16.F32 R24, gdesc[UR4].tnspB, R24, gsb0 ;  /* 0x40e00000041879f0 */ /* 0x000fe20008000818 */
[----:B------:R-:W-:-:S05]  /*0f70*/  UMOV UR4, 0x1 ;  /* 0x0000000100047882 */ /* 0x000fca0000000000 */
.L_x_15:
[----:B----4-:R-:W-:-:S05]  /*0f80*/  VIMNMX R7, R6, 0x1, PT ;  /* 0x0000000106077848 */ /* 0x010fca0003fe0100 */
[----:B------:R-:W-:-:S05]  /*0f90*/  IMAD.IADD R7, R6, 0x1, -R7 ;  /* 0x0000000106077824 */ /* 0x000fca00078e0a07 */
[----:B------:R-:W-:-:S13]  /*0fa0*/  ISETP.GE.AND P0, PT, R7, 0x1, PT ;  /* 0x000000010700780c */ /* 0x000fda0003f06270 */
[----:B------:R-:W-:Y:S05]  /*0fb0*/  @!P0 BRA `(.L_x_18) ;  /* 0x0000000400188947 */ /* 0x000fea0003800000 */
[----:B------:R-:W4:Y:S01]  /*0fc0*/  S2UR UR6, SR_CgaCtaId ;  /* 0x00000000000679c3 */ /* 0x000f220000008800 */
[----:B------:R-:W-:Y:S01]  /*0fd0*/  UMOV UR5, 0x400 ;  /* 0x0000040000057882 */ /* 0x000fe20000000000 */
[----:B01----:R-:W-:Y:S01]  /*0fe0*/  LOP3.LUT R13, R3, 0x1, RZ, 0xfc, !PT ;  /* 0x00000001030d7812 */ /* 0x003fe200078efcff */
[----:B------:R-:W-:Y:S01]  /*0ff0*/  IMAD.MOV.U32 R12, RZ, RZ, RZ ;  /* 0x000000ffff0c7224 */ /* 0x000fe200078e00ff */
[----:B------:R-:W-:Y:S01]  /*1000*/  UISETP.NE.U32.AND UP0, UPT, UR4, URZ, UPT ;  /* 0x0000003f0400728c */ /* 0x000fe2000bf05070 */
[----:B------:R-:W-:Y:S02]  /*1010*/  IMAD.MOV.U32 R8, RZ, RZ, R7 ;  /* 0x000000ffff087224 */ /* 0x000fe400078e0007 */
[----:B------:R-:W-:Y:S01]  /*1020*/  IMAD.MOV.U32 R9, RZ, RZ, RZ ;  /* 0x000000ffff097224 */ /* 0x000fe200078e00ff */
[----:B----4-:R-:W-:-:S04]  /*1030*/  ULEA UR7, UR6, UR5, 0x18 ;  /* 0x0000000506077291 */ /* 0x010fc8000f8ec03f */
[----:B------:R-:W-:Y:S02]  /*1040*/  USHF.R.U32.HI UR5, URZ, 0x4, UR7 ;  /* 0x000000043f057899 */ /* 0x000fe40008011607 */
[----:B------:R-:W-:Y:S02]  /*1050*/  UIADD3 UR6, UR7, 0x1c000, URZ ;  /* 0x0001c00007067890 */ /* 0x000fe4000fffe03f */
[----:B------:R-:W-:Y:S02]  /*1060*/  ULOP3.LUT UR5, UR5, 0x3fff, URZ, 0xc0, !UPT ;  /* 0x00003fff05057892 */ /* 0x000fe4000f8ec03f */
[----:B------:R-:W-:Y:S02]  /*1070*/  USHF.R.U32.HI UR6, URZ, 0x4, UR6 ;  /* 0x000000043f067899 */ /* 0x000fe40008011606 */
[----:B------:R-:W-:Y:S02]  /*1080*/  ULOP3.LUT UR14, UR5, 0x10000, URZ, 0xfc, !UPT ;  /* 0x00010000050e7892 */ /* 0x000fe4000f8efc3f */
[----:B------:R-:W-:-:S12]  /*1090*/  ULOP3.LUT UR15, UR6, 0x3fff, URZ, 0xc0, !UPT ;  /* 0x00003fff060f7892 */ /* 0x000fd8000f8ec03f */
.L_x_23:
[----:B------:R-:W-:-:S13]  /*10a0*/  ISETP.NE.AND P1, PT, R13, 0x3, PT ;  /* 0x000000030d00780c */ /* 0x000fda0003f25270 */
[----:B------:R-:W-:Y:S05]  /*10b0*/  @!P1 BRA `(.L_x_19) ;  /* 0x0000000000049947 */ /* 0x000fea0003800000 */
[----:B------:R-:W-:Y:S01]  /*10c0*/  BPT.TRAP 0x1 ;  /* 0x000000040000795c */ /* 0x000fe20000300000 */
.L_x_19:
[----:B------:R-:W-:Y:S01]  /*10d0*/  SHF.L.U32 R10, R12, 0x1f, RZ ;  /* 0x0000001f0c0a7819 */ /* 0x000fe200000006ff */
[----:B------:R-:W-:-:S12]  /*10e0*/  ULEA UR5, UR4, UR7, 0x3 ;  /* 0x0000000704057291 */ /* 0x000fd8000f8e183f */
.L_x_20:
[----:B0-----:R-:W-:-:S04]  /*10f0*/  IMAD.U32 R11, RZ, RZ, UR5 ;  /* 0x00000005ff0b7e24 */ /* 0x001fc8000f8e00ff */
[----:B------:R0:W1:Y:S03]  /*1100*/  SYNCS.PHASECHK.TRANS64.TRYWAIT P0, [R11+URZ+0x38000], R10 ;  /* 0x0380000a0b0075a7 */ /* 0x000066000800017f */
[----:B-1----:R-:W-:Y:S05]  /*1110*/  @!P0 NANOSLEEP.SYNCS 0x989680 ;  /* 0x009896800000895d */ /* 0x002fea0003900000 */
[----:B------:R-:W1:Y:S02]  /*1120*/  @!P0 SYNCS.PHASECHK.TRANS64 P0, [R11+URZ+0x38000], R10 ;  /* 0x0380000a0b0085a7 */ /* 0x000e64000800007f */
[----:B-1----:R-:W-:Y:S05]  /*1130*/  @!P0 BRA `(.L_x_20) ;  /* 0xfffffffc00ec8947 */ /* 0x002fea000383ffff */
[----:B------:R-:W-:Y:S01]  /*1140*/  ULEA UR5, UR4, UR14, 0x9 ;  /* 0x0000000e04057291 */ /* 0x000fe2000f8e483f */
[----:B------:R-:W-:Y:S01]  /*1150*/  WARPGROUP.ARRIVE ;  /* 0x00000000000079c5 */ /* 0x000fe20000000000 */
[----:B------:R-:W-:Y:S01]  /*1160*/  ULEA UR6, UR4, UR15, 0x9 ;  /* 0x0000000f04067291 */ /* 0x000fe2000f8e483f */
[----:B------:R-:W-:Y:S01]  /*1170*/  UMOV UR9, 0x40000040 ;  /* 0x4000004000097882 */ /* 0x000fe20000000000 */
[----:B------:R-:W-:-:S03]  /*1180*/  UMOV UR11, 0x40000040 ;  /* 0x40000040000b7882 */ /* 0x000fc60000000000 */
[----:B------:R-:W-:Y:S02]  /*1190*/  UMOV UR8, UR5 ;  /* 0x0000000500087c82 */ /* 0x000fe40008000000 */
[----:B------:R-:W-:Y:S02]  /*11a0*/  UMOV UR10, UR6 ;  /* 0x00000006000a7c82 */ /* 0x000fe40008000000 */
[----:B------:R-:W-:Y:S01]  /*11b0*/  HGMMA.64x64x16.F32 R24, gdesc[UR8].tnspB, R24, UP0 ;  /* 0x40e00000081879f0 */ /* 0x000fe2000bf00818 */
        /* <DEDUP_REMOVED lines=14> */
[----:B------:R-:W-:Y:S03]  /*12a0*/  HGMMA.64x64x16.F32 R24, gdesc[UR8].tnspB, R24, gsb0 ;  /* 0x40e00000081879f0 */ /* 0x000fe60008000818 */
[----:B------:R-:W-:Y:S02]  /*12b0*/  WARPGROUP.DEPBAR.LE gsb0, 0x1 ;  /* 0x00008000000079c5 */ /* 0x000fe40000010100 */
[----:B------:R-:W-:Y:S05]  /*12c0*/  @!P1 BRA `(.L_x_21) ;  /* 0x0000000000049947 */ /* 0x000fea0003800000 */
[----:B------:R-:W-:Y:S01]  /*12d0*/  BPT.TRAP 0x1 ;  /* 0x000000040000795c */ /* 0x000fe20000300000 */
.L_x_21:
[----:B------:R-:W-:-:S13]  /*12e0*/  ISETP.NE.AND P0, PT, R4, RZ, PT ;  /* 0x000000ff0400720c */ /* 0x000fda0003f05270 */
[----:B0-----:R-:W-:-:S05]  /*12f0*/  @P0 LEA R10, R9, UR7, 0x3 ;  /* 0x00000007090a0c11 */ /* 0x001fca000f8e18ff */
[----:B------:R-:W-:-:S05]  /*1300*/  @P0 VIADD R10, R10, 0x38070 ;  /* 0x000380700a0a0836 */ /* 0x000fca0000000000 */
[----:B------:R-:W-:-:S04]  /*1310*/  @P0 PRMT R10, R5, 0x654, R10 ;  /* 0x00000654050a0816 */ /* 0x000fc8000000000a */
[----:B------:R0:W-:Y:S01]  /*1320*/  @P0 SYNCS.ARRIVE.TRANS64.RED.A1T0 RZ, [R10+URZ], RZ ;  /* 0x000000ff0aff09a7 */ /* 0x0001e2000810043f */
[----:B------:R-:W-:-:S13]  /*1330*/  ISETP.GT.U32.AND P0, PT, R3, 0x1, PT ;  /* 0x000000010300780c */ /* 0x000fda0003f04070 */
[----:B0-----:R-:W-:Y:S05]  /*1340*/  @P0 BRA `(.L_x_22) ;  /* 0x0000000000040947 */ /* 0x001fea0003800000 */
[----:B------:R-:W-:Y:S01]  /*1350*/  BPT.TRAP 0x1 ;  /* 0x000000040000795c */ /* 0x000fe20000300000 */
.L_x_22:
[----:B------:R-:W-:Y:S01]  /*1360*/  UIADD3 UR4, UR4, 0x1, URZ ;  /* 0x0000000104047890 */ /* 0x000fe2000fffe03f */
[C---:B------:R-:W-:Y:S01]  /*1370*/  ISETP.GT.AND P1, PT, R8.reuse, 0x1, PT ;  /* 0x000000010800780c */ /* 0x040fe20003f24270 */
[----:B------:R-:W-:Y:S02]  /*1380*/  VIADD R9, R9, 0x1 ;  /* 0x0000000109097836 */ /* 0x000fe40000000000 */
[----:B------:R-:W-:Y:S01]  /*1390*/  UISETP.NE.AND UP0, UPT, UR4, 0xe, UPT ;  /* 0x0000000e0400788c */ /* 0x000fe2000bf05270 */
[----:B------:R-:W-:Y:S02]  /*13a0*/  VIADD R8, R8, 0xffffffff ;  /* 0xffffffff08087836 */ /* 0x000fe40000000000 */
[C---:B------:R-:W-:Y:S01]  /*13b0*/  ISETP.NE.AND P0, PT, R9.reuse, 0xe, PT ;  /* 0x0000000e0900780c */ /* 0x040fe20003f05270 */
[----:B------:R-:W-:Y:S02]  /*13c0*/  USEL UR5, URZ, 0x1, UP0 ;  /* 0x000000013f057887 */ /* 0x000fe40008000000 */
[----:B------:R-:W-:Y:S01]  /*13d0*/  USEL UR4, UR4, URZ, UP0 ;  /* 0x0000003f04047287 */ /* 0x000fe20008000000 */
[----:B------:R-:W-:Y:S01]  /*13e0*/  SEL R9, R9, RZ, P0 ;  /* 0x000000ff09097207 */ /* 0x000fe20000000000 */
[----:B------:R-:W-:-:S02]  /*13f0*/  UPLOP3.LUT UP0, UPT, UPT, UPT, UPT, 0x80, 0x0 ;  /* 0x000000000000789c */ /* 0x000fc40003f0f070 */
[----:B------:R-:W-:Y:S01]  /*1400*/  LOP3.LUT R12, R12, UR5, RZ, 0x3c, !PT ;  /* 0x000000050c0c7c12 */ /* 0x000fe2000f8e3cff */
[----:B------:R-:W-:Y:S08]  /*1410*/  @P1 BRA `(.L_x_23) ;  /* 0xfffffffc00201947 */ /* 0x000ff0000383ffff */
.L_x_18:
[----:B------:R-:W-:Y:S01]  /*1420*/  ISETP.GE.AND P0, PT, R6, 0x1, PT ;  /* 0x000000010600780c */ /* 0x000fe20003f06270 */
[----:B------:R-:W-:-:S12]  /*1430*/  WARPGROUP.DEPBAR.LE gsb0, 0x0 ;  /* 0x00008000000079c5 */ /* 0x000fd80000010000 */
[----:B------:R-:W-:Y:S05]  /*1440*/  @!P0 BRA `(.L_x_24) ;  /* 0x0000000000588947 */ /* 0x000fea0003800000 */
[----:B------:R-:W-:-:S04]  /*1450*/  LOP3.LUT R6, R3, 0x1, RZ, 0xfc, !PT ;  /* 0x0000000103067812 */ /* 0x000fc800078efcff */
[----:B------:R-:W-:-:S13]  /*1460*/  ISETP.NE.AND P0, PT, R6, 0x3, PT ;  /* 0x000000030600780c */ /* 0x000fda0003f05270 */
[----:B------:R-:W-:Y:S05]  /*1470*/  @!P0 BRA `(.L_x_25) ;  /* 0x0000000000048947 */ /* 0x000fea0003800000 */
[----:B------:R-:W-:Y:S01]  /*1480*/  BPT.TRAP 0x1 ;  /* 0x000000040000795c */ /* 0x000fe20000300000 */
.L_x_25:
[----:B------:R-:W-:Y:S01]  /*1490*/  ISETP.NE.AND P0, PT, R4, RZ, PT ;  /* 0x000000ff0400720c */ /* 0x000fe20003f05270 */
[----:B------:R-:W-:Y:S01]  /*14a0*/  BSSY B0, `(.L_x_26) ;  /* 0x000000e000007945 */ /* 0x000fe20003800000 */
[----:B------:R-:W-:-:S11]  /*14b0*/  ISETP.GT.U32.AND P1, PT, R3, 0x1, PT ;  /* 0x000000010300780c */ /* 0x000fd60003f24070 */
[----:B------:R-:W-:Y:S05]  /*14c0*/  @!P0 BRA `(.L_x_27) ;  /* 0x00000000002c8947 */ /* 0x000fea0003800000 */
[----:B------:R-:W4:Y:S01]  /*14d0*/  S2R R4, SR_CgaCtaId ;  /* 0x0000000000047919 */ /* 0x000f220000008800 */
[----:B------:R-:W-:Y:S02]  /*14e0*/  SHF.R.U32.HI R8, RZ, 0x1, R7 ;  /* 0x00000001ff087819 */ /* 0x000fe40000011607 */
[----:B------:R-:W-:-:S03]  /*14f0*/  MOV R3, 0x400 ;  /* 0x0000040000037802 */ /* 0x000fc60000000f00 */
[----:B------:R-:W-:-:S05]  /*1500*/  IMAD.WIDE.U32 R8, R8, -0x6db6db6d, RZ ;  /* 0x9249249308087825 */ /* 0x000fca00078e00ff */
[----:B------:R-:W-:-:S05]  /*1510*/  SHF.R.U32.HI R8, RZ, 0x2, R9 ;  /* 0x00000002ff087819 */ /* 0x000fca0000011609 */
[----:B------:R-:W-:Y:S01]  /*1520*/  IMAD R7, R8, -0xe, R7 ;  /* 0xfffffff208077824 */ /* 0x000fe200078e0207 */
[----:B----4-:R-:W-:-:S05]  /*1530*/  LEA R4, R4, R3, 0x18 ;  /* 0x0000000304047211 */ /* 0x010fca00078ec0ff */
[----:B------:R-:W-:-:S04]  /*1540*/  IMAD R7, R7, 0x8, R4 ;  /* 0x0000000807077824 */ /* 0x000fc800078e0204 */
[----:B------:R-:W-:-:S05]  /*1550*/  VIADD R4, R7, 0x38070 ;  /* 0x0003807007047836 */ /* 0x000fca0000000000 */
[----:B------:R-:W-:-:S04]  /*1560*/  PRMT R4, R5, 0x654, R4 ;  /* 0x0000065405047816 */ /* 0x000fc80000000004 */
[----:B------:R4:W-:Y:S03]  /*1570*/  SYNCS.ARRIVE.TRANS64.RED.A1T0 RZ, [R4+URZ], RZ ;  /* 0x000000ff04ff79a7 */ /* 0x0009e6000810043f */
.L_x_27:
[----:B------:R-:W-:Y:S05]  /*1580*/  BSYNC B0 ;  /* 0x0000000000007941 */ /* 0x000fea0003800000 */
.L_x_26:
[----:B------:R-:W-:Y:S05]  /*1590*/  @P1 BRA `(.L_x_24) ;  /* 0x0000000000041947 */ /* 0x000fea0003800000 */
[----:B------:R-:W-:Y:S01]  /*15a0*/  BPT.TRAP 0x1 ;  /* 0x000000040000795c */ /* 0x000fe20000300000 */
.L_x_24:
[----:B------:R-:W4:Y:S01]  /*15b0*/  S2R R3, SR_TID.X ;  /* 0x0000000000037919 */ /* 0x000f220000002100 */
[----:B------:R-:W-:Y:S01]  /*15c0*/  ULDC.64 UR4, c[0x0][0x280] ;  /* 0x0000a00000047ab9 */ /* 0x000fe20000000a00 */
[----:B------:R-:W0:Y:S01]  /*15d0*/  S2R R9, SR_CTAID.Y ;  /* 0x0000000000097919 */ /* 0x000e220000002600 */
[----:B------:R-:W2:Y:S01]  /*15e0*/  S2R R11, SR_CTAID.X ;  /* 0x00000000000b7919 */ /* 0x000ea20000002500 */
[----:B----4-:R-:W-:-:S04]  /*15f0*/  SHF.R.S32.HI R4, RZ, 0x1f, R3 ;  /* 0x0000001fff047819 */ /* 0x010fc80000011403 */
[----:B------:R-:W-:Y:S01]  /*1600*/  LEA.HI R4, R4, R3, RZ, 0x7 ;  /* 0x0000000304047211 */ /* 0x000fe200078f38ff */
[----:B0-----:R-:W-:-:S03]  /*1610*/  IMAD.SHL.U32 R9, R9, 0x40, RZ ;  /* 0x0000004009097824 */ /* 0x001fc600078e00ff */
[----:B------:R-:W-:Y:S02]  /*1620*/  LOP3.LUT R4, R4, 0xffffff80, RZ, 0xc0, !PT ;  /* 0xffffff8004047812 */ /* 0x000fe400078ec0ff */
[----:B------:R-:W-:-:S03]  /*1630*/  ISETP.GE.AND P0, PT, R9, UR5, PT ;  /* 0x0000000509007c0c */ /* 0x000fc6000bf06270 */
[----:B-1----:R-:W-:Y:S02]  /*1640*/  IMAD.IADD R12, R3, 0x1, -R4 ;  /* 0x00000001030c7824 */ /* 0x002fe400078e0a04 */
[----:B--2---:R-:W-:-:S03]  /*1650*/  IMAD.SHL.U32 R3, R11, 0x40, RZ ;  /* 0x000000400b037824 */ /* 0x004fc600078e00ff */
[----:B------:R-:W-:Y:S02]  /*1660*/  SHF.R.S32.HI R15, RZ, 0x1f, R12 ;  /* 0x0000001fff0f7819 */ /* 0x000fe4000001140c */
[----:B------:R-:W-:Y:S02]  /*1670*/  ISETP.GE.OR P0, PT, R3, UR4, P0 ;  /* 0x0000000403007c0c */ /* 0x000fe40008706670 */
[----:B------:R-:W-:-:S04]  /*1680*/  LEA.HI R4, R15, R12, RZ, 0x2 ;  /* 0x0000000c0f047211 */ /* 0x000fc800078f10ff */
[--C-:B------:R-:W-:Y:S02]  /*1690*/  SHF.R.S32.HI R8, RZ, 0x2, R4.reuse ;  /* 0x00000002ff087819 */ /* 0x100fe40000011404 */
[----:B------:R-:W-:-:S04]  /*16a0*/  SHF.R.S32.HI R5, RZ, 0x1f, R4 ;  /* 0x0000001fff057819 */ /* 0x000fc80000011404 */
[----:B------:R-:W-:-:S04]  /*16b0*/  LEA.HI R5, R5, R8, RZ, 0x3 ;  /* 0x0000000805057211 */ /* 0x000fc800078f18ff */
[----:B------:R-:W-:Y:S01]  /*16c0*/  LOP3.LUT R13, R5, 0xfffffff8, RZ, 0xc0, !PT ;  /* 0xfffffff8050d7812 */ /* 0x000fe200078ec0ff */
[----:B------:R-:W-:Y:S06]  /*16d0*/  @P0 EXIT ;  /* 0x000000000000094d */ /* 0x000fec0003800000 */
[----:B------:R-:W0:Y:S01]  /*16e0*/  LDC.64 R6, c[0x0][0x658] ;  /* 0x00019600ff067b82 */ /* 0x000e220000000a00 */
[----:B------:R-:W-:Y:S01]  /*16f0*/  LOP3.LUT R5, R4, 0x7ffffffc, RZ, 0xc0, !PT ;  /* 0x7ffffffc04057812 */ /* 0x000fe200078ec0ff */
[----:B------:R-:W-:Y:S01]  /*1700*/  IMAD.IADD R4, R8, 0x1, -R13 ;  /* 0x0000000108047824 */ /* 0x000fe200078e0a0d */
[----:B------:R-:W-:Y:S02]  /*1710*/  LEA.HI R10, R15, R12, RZ, 0x5 ;  /* 0x0000000c0f0a7211 */ /* 0x000fe400078f28ff */
[----:B---3-5:R-:W-:Y:S01]  /*1720*/  FSETP.NEU.AND P1, PT, R2, RZ, PT ;  /* 0x000000ff0200720b */ /* 0x028fe20003f2d000 */
[----:B------:R-:W-:Y:S01]  /*1730*/  IMAD.IADD R8, R12, 0x1, -R5 ;  /* 0x000000010c087824 */ /* 0x000fe200078e0a05 */
[----:B------:R-:W-:Y:S02]  /*1740*/  SHF.R.S32.HI R5, RZ, 0x1f, R4 ;  /* 0x0000001fff057819 */ /* 0x000fe40000011404 */
[----:B------:R-:W-:Y:S01]  /*1750*/  SHF.R.S32.HI R13, RZ, 0x5, R10 ;  /* 0x00000005ff0d7819 */ /* 0x000fe2000001140a */
[----:B------:R-:W-:-:S02]  /*1760*/  IMAD.SHL.U32 R12, R8, 0x2, RZ ;  /* 0x00000002080c7824 */ /* 0x000fc400078e00ff */
[----:B------:R-:W-:-:S03]  /*1770*/  IMAD.WIDE R10, R11, 0x40, R4 ;  /* 0x000000400b0a7825 */ /* 0x000fc600078e0204 */
[----:B------:R-:W-:Y:S01]  /*1780*/  SHF.R.S32.HI R14, RZ, 0x1f, R12 ;  /* 0x0000001fff0e7819 */ /* 0x000fe2000001140c */
[----:B------:R-:W-:Y:S01]  /*1790*/  IMAD R5, R13, -0x10, -R3 ;  /* 0xfffffff00d057824 */ /* 0x000fe200078e0a03 */
[----:B------:R-:W-:Y:S01]  /*17a0*/  IADD3 R8, P0, R9, R12, RZ ;  /* 0x0000000c09087210 */ /* 0x000fe20007f1e0ff */
[----:B------:R-:W-:Y:S01]  /*17b0*/  IMAD.WIDE R10, R13, 0x10, R10 ;  /* 0x000000100d0a7825 */ /* 0x000fe200078e020a */
[----:B------:R-:W-:Y:S02]  /*17c0*/  IADD3 R3, -R12, UR5, -R9 ;  /* 0x000000050c037c10 */ /* 0x000fe4000fffe909 */
[----:B------:R-:W-:Y:S02]  /*17d0*/  LEA.HI.X.SX32 R9, R9, R14, 0x1, P0 ;  /* 0x0000000e09097211 */ /* 0x000fe400000f0eff */
[----:B------:R-:W-:Y:S01]  /*17e0*/  IADD3 R4, R5, UR4, -R4 ;  /* 0x0000000405047c10 */ /* 0x000fe2000fffe804 */
[-C--:B0-----:R-:W-:Y:S01]  /*17f0*/  IMAD R5, R11, R6.reuse, RZ ;  /* 0x000000060b057224 */ /* 0x081fe200078e02ff */
[----:B------:R-:W-:Y:S01]  /*1800*/  ISETP.GT.AND P0, PT, R3, RZ, PT ;  /* 0x000000ff0300720c */ /* 0x000fe20003f04270 */
[----:B------:R-:W-:Y:S01]  /*1810*/  IMAD.WIDE.U32 R12, R10, R6, R8 ;  /* 0x000000060a0c7225 */ /* 0x000fe200078e0008 */
[----:B------:R-:W-:-:S02]  /*1820*/  SHF.L.U64.HI R16, R6, 0x3, R7 ;  /* 0x0000000306107819 */ /* 0x000fc40000010207 */
[----:B------:R-:W-:Y:S01]  /*1830*/  ISETP.GT.AND P2, PT, R4, RZ, P0 ;  /* 0x000000ff0400720c */ /* 0x000fe20000744270 */
[----:B------:R-:W-:Y:S02]  /*1840*/  IMAD R5, R10, R7, R5 ;  /* 0x000000070a057224 */ /* 0x000fe400078e0205 */
[----:B------:R-:W-:Y:S02]  /*1850*/  IMAD.SHL.U32 R17, R6, 0x8, RZ ;  /* 0x0000000806117824 */ /* 0x000fe400078e00ff */
[----:B------:R-:W-:Y:S01]  /*1860*/  IMAD.IADD R19, R13, 0x1, R5 ;  /* 0x000000010d137824 */ /* 0x000fe200078e0205 */
[----:B------:R-:W-:Y:S07]  /*1870*/  @!P1 BRA `(.L_x_28) ;  /* 0x00000018001c9947 */ /* 0x000fee0003800000 */
[----:B------:R-:W-:Y:S01]  /*1880*/  ULDC.64 UR6, c[0x0][0x630] ;  /* 0x00018c0000067ab9 */ /* 0x000fe20000000a00 */
[----:B------:R-:W-:Y:S01]  /*1890*/  ULDC.64 UR8, c[0x0][0x628] ;  /* 0x00018a0000087ab9 */ /* 0x000fe20000000a00 */
[----:B------:R-:W-:Y:S01]  /*18a0*/  IMAD R5, R11, UR6, RZ ;  /* 0x000000060b057c24 */ /* 0x000fe2000f8e02ff */
[----:B------:R-:W-:Y:S01]  /*18b0*/  ULDC.64 UR4, c[0x0][0x650] ;  /* 0x0001940000047ab9 */ /* 0x000fe20000000a00 */
[----:B------:R-:W-:-:S04]  /*18c0*/  IMAD.WIDE.U32 R14, R10, UR6, R8 ;  /* 0x000000060a0e7c25 */ /* 0x000fc8000f8e0008 */
[----:B------:R-:W-:Y:S01]  /*18d0*/  IMAD R5, R10, UR7, R5 ;  /* 0x000000070a057c24 */ /* 0x000fe2000f8e0205 */
[----:B------:R-:W-:-:S03]  /*18e0*/  LEA R6, P1, R14, UR8, 0x1 ;  /* 0x000000080e067c11 */ /* 0x000fc6000f8208ff */
[----:B------:R-:W-:-:S05]  /*18f0*/  IMAD.IADD R7, R15, 0x1, R5 ;  /* 0x000000010f077824 */ /* 0x000fca00078e0205 */
[----:B------:R-:W-:-:S05]  /*1900*/  LEA.HI.X R7, R14, UR9, R7, 0x1, P1 ;  /* 0x000000090e077c11 */ /* 0x000fca00088f0c07 */
[----:B------:R-:W2:Y:S01]  /*1910*/  @P2 LDG.E.LTC128B.U16 R13, desc[UR12][R6.64] ;  /* 0x0000000c060d2981 */ /* 0x000ea2000c1e1520 */
[----:B------:R-:W-:Y:S01]  /*1920*/  LEA R14, P4, R12, UR4, 0x1 ;  /* 0x000000040c0e7c11 */ /* 0x000fe2000f8808ff */
[----:B------:R-:W-:Y:S01]  /*1930*/  BSSY B0, `(.L_x_29) ;  /* 0x000000d000007945 */ /* 0x000fe20003800000 */
[----:B------:R-:W-:-:S04]  /*1940*/  ISETP.GT.AND P1, PT, R3, 0x1, PT ;  /* 0x000000010300780c */ /* 0x000fc80003f24270 */
[----:B------:R-:W-:Y:S01]  /*1950*/  ISETP.GT.AND P3, PT, R4, RZ, P1 ;  /* 0x000000ff0400720c */ /* 0x000fe20000f64270 */
[----:B--2---:R-:W-:-:S05]  /*1960*/  HADD2.F32 R15, -RZ, R13.H0_H0 ;  /* 0x2000000dff0f7230 */ /* 0x004fca0000004100 */
[----:B------:R-:W-:-:S04]  /*1970*/  FMUL R15, R15, R2 ;  /* 0x000000020f0f7220 */ /* 0x000fc80000400000 */
[----:B------:R-:W-:-:S05]  /*1980*/  FFMA R15, R24, R0, R15 ;  /* 0x00000000180f7223 */ /* 0x000fca000000000f */
[----:B------:R-:W-:Y:S02]  /*1990*/  F2FP.F16.F32.PACK_AB R18, RZ, R15 ;  /* 0x0000000fff12723e */ /* 0x000fe400000000ff */
[----:B------:R-:W-:Y:S02]  /*19a0*/  LEA.HI.X R15, R12, UR5, R19, 0x1, P4 ;  /* 0x000000050c0f7c11 */ /* 0x000fe4000a0f0c13 */
[----:B------:R-:W-:Y:S02]  /*19b0*/  PRMT R12, R18, 0x7610, R12 ;  /* 0x00007610120c7816 */ /* 0x000fe4000000000c */
[----:B------:R-:W-:-:S03]  /*19c0*/  PRMT R18, R13, 0x7610, R18 ;  /* 0x000076100d127816 */ /* 0x000fc60000000012 */
[----:B------:R0:W-:Y:S01]  /*19d0*/  @P2 STG.E.U16 desc[UR12][R14.64], R12 ;  /* 0x0000000c0e002986 */ /* 0x0001e2000c10150c */
[----:B------:R-:W-:Y:S05]  /*19e0*/  @!P3 BRA `(.L_x_30) ;  /* 0x000000000004b947 */ /* 0x000fea0003800000 */
[----:B------:R1:W5:Y:S02]  /*19f0*/  LDG.E.LTC128B.U16 R18, desc[UR12][R6.64+0x2] ;  /* 0x0000020c06127981 */ /* 0x000364000c1e1520 */
.L_x_30:
[----:B------:R-:W-:Y:S05]  /*1a00*/  BSYNC B0 ;  /* 0x0000000000007941 */ /* 0x000fea0003800000 */
.L_x_29:
[----:B------:R-:W-:Y:S01]  /*1a10*/  USHF.L.U32 UR5, UR6, 0x3, URZ ;  /* 0x0000000306057899 */ /* 0x000fe2000800063f */
[----:B-----5:R-:W-:Y:S01]  /*1a20*/  HADD2.F32 R11, -RZ, R18.H0_H0 ;  /* 0x20000012ff0b7230 */ /* 0x020fe20000004100 */
[----:B------:R-:W-:Y:S01]  /*1a30*/  USHF.L.U64.HI UR4, UR6, 0x3, UR7 ;  /* 0x0000000306047899 */ /* 0x000fe20008010207 */
[----:B------:R-:W-:-:S03]  /*1a40*/  ISETP.GT.AND P0, PT, R4, 0x8, P0 ;  /* 0x000000080400780c */ /* 0x000fc60000704270 */
[----:B0-----:R-:W-:Y:S02]  /*1a50*/  IMAD.U32 R12, RZ, RZ, UR5 ;  /* 0x00000005ff0c7e24 */ /* 0x001fe4000f8e00ff */
[----:B------:R-:W-:Y:S01]  /*1a60*/  FMUL R20, R11, R2 ;  /* 0x000000020b147220 */ /* 0x000fe20000400000 */
[----:B------:R-:W-:-:S03]  /*1a70*/  IMAD.U32 R13, RZ, RZ, UR4 ;  /* 0x00000004ff0d7e24 */ /* 0x000fc6000f8e00ff */
[----:B------:R-:W-:Y:S01]  /*1a80*/  FFMA R20, R25, R0, R20 ;  /* 0x0000000019147223 */ /* 0x000fe20000000014 */
[----:B------:R-:W-:-:S04]  /*1a90*/  IMAD.WIDE.U32 R12, R10, UR6, R12 ;  /* 0x000000060a0c7c25 */ /* 0x000fc8000f8e000c */
[----:B------:R-:W-:Y:S02]  /*1aa0*/  F2FP.F16.F32.PACK_AB R20, RZ, R20 ;  /* 0x00000014ff14723e */ /* 0x000fe400000000ff */
[----:B------:R-:W-:Y:S01]  /*1ab0*/  IADD3 R10, P2, R8, R12, RZ ;  /* 0x0000000c080a7210 */ /* 0x000fe20007f5e0ff */
[----:B------:R-:W-:-:S03]  /*1ac0*/  @P3 IMAD.MOV.U32 R12, RZ, RZ, R14 ;  /* 0x000000ffff0c3224 */ /* 0x000fc600078e000e */
[----:B------:R-:W-:Y:S01]  /*1ad0*/  IADD3.X R5, R9, R5, R13, P2, !PT ;  /* 0x0000000509057210 */ /* 0x000fe200017fe40d */
[----:B------:R-:W-:Y:S01]  /*1ae0*/  @P3 IMAD.MOV.U32 R13, RZ, RZ, R15 ;  /* 0x000000ffff0d3224 */ /* 0x000fe200078e000f */
[----:B------:R-:W-:-:S04]  /*1af0*/  LEA R8, P2, R10, UR8, 0x1 ;  /* 0x000000080a087c11 */ /* 0x000fc8000f8408ff */
[----:B------:R-:W-:Y:S01]  /*1b00*/  LEA.HI.X R9, R10, UR9, R5, 0x1, P2 ;  /* 0x000000090a097c11 */ /* 0x000fe200090f0c05 */
[----:B------:R0:W-:Y:S04]  /*1b10*/  @P3 STG.E.U16 desc[UR12][R12.64+0x2], R20 ;  /* 0x000002140c003986 */ /* 0x0001e8000c10150c */
[----:B------:R-:W2:Y:S01]  /*1b20*/  @P0 LDG.E.LTC128B.U16 R18, desc[UR12][R8.64] ;  /* 0x0000000c08120981 */ /* 0x000ea2000c1e1520 */
[C---:B------:R-:W-:Y:S01]  /*1b30*/  SHF.L.U64.HI R11, R17.reuse, 0x1, R16 ;  /* 0x00000001110b7819 */ /* 0x040fe20000010210 */
[----:B------:R-:W-:Y:S01]  /*1b40*/  BSSY B0, `(.L_x_31) ;  /* 0x000000b000007945 */ /* 0x000fe20003800000 */
[----:B------:R-:W-:Y:S02]  /*1b50*/  LEA R10, P2, R17, R14, 0x1 ;  /* 0x0000000e110a7211 */ /* 0x000fe400078408ff */
[----:B------:R-:W-:-:S03]  /*1b60*/  ISETP.GT.AND P1, PT, R4, 0x8, P1 ;  /* 0x000000080400780c */ /* 0x000fc60000f24270 */
[----:B------:R-:W-:Y:S02]  /*1b70*/  IMAD.X R11, R11, 0x1, R15, P2 ;  /* 0x000000010b0b7824 */ /* 0x000fe400010e060f */
[----:B--2---:R-:W-:-:S05]  /*1b80*/  HADD2.F32 R5, -RZ, R18.H0_H0 ;  /* 0x20000012ff057230 */ /* 0x004fca0000004100 */
[----:B------:R-:W-:-:S04]  /*1b90*/  FMUL R5, R5, R2 ;  /* 0x0000000205057220 */ /* 0x000fc80000400000 */
[----:B------:R-:W-:-:S05]  /*1ba0*/  FFMA R5, R26, R0, R5 ;  /* 0x000000001a057223 */ /* 0x000fca0000000005 */
[----:B------:R-:W-:-:S05]  /*1bb0*/  F2FP.F16.F32.PACK_AB R5, RZ, R5 ;  /* 0x00000005ff05723e */ /* 0x000fca00000000ff */
[----:B------:R0:W-:Y:S01]  /*1bc0*/  @P0 STG.E.U16 desc[UR12][R10.64], R5 ;  /* 0x000000050a000986 */ /* 0x0001e2000c10150c */
[----:B------:R-:W-:Y:S05]  /*1bd0*/  @!P1 BRA `(.L_x_32) ;  /* 0x0000000000049947 */ /* 0x000fea0003800000 */
[----:B------:R2:W5:Y:S02]  /*1be0*/  LDG.E.LTC128B.U16 R18, desc[UR12][R8.64+0x2] ;  /* 0x0000020c08127981 */ /* 0x000564000c1e1520 */
.L_x_32:
[----:B------:R-:W-:Y:S05]  /*1bf0*/  BSYNC B0 ;  /* 0x0000000000007941 */ /* 0x000fea0003800000 */
.L_x_31:
[----:B0----5:R-:W-:Y:S01]  /*1c00*/  HADD2.F32 R5, -RZ, R18.H0_H0 ;  /* 0x20000012ff057230 */ /* 0x021fe20000004100 */
[----:B------:R-:W-:Y:S01]  /*1c10*/  ISETP.GT.AND P0, PT, R3, 0x8, PT ;  /* 0x000000080300780c */ /* 0x000fe20003f04270 */
[----:B------:R-:W-:Y:S03]  /*1c20*/  BSSY B0, `(.L_x_33) ;  /* 0x0000008000007945 */ /* 0x000fe60003800000 */
[----:B------:R-:W-:Y:S01]  /*1c30*/  FMUL R12, R5, R2 ;  /* 0x00000002050c7220 */ /* 0x000fe20000400000 */
[----:B------:R-:W-:-:S03]  /*1c40*/  ISETP.GT.AND P2, PT, R4, RZ, P0 ;  /* 0x000000ff0400720c */ /* 0x000fc60000744270 */
[----:B------:R-:W-:-:S05]  /*1c50*/  FFMA R12, R27, R0, R12 ;  /* 0x000000001b0c7223 */ /* 0x000fca000000000c */
[----:B------:R-:W-:-:S05]  /*1c60*/  F2FP.F16.F32.PACK_AB R12, RZ, R12 ;  /* 0x0000000cff0c723e */ /* 0x000fca00000000ff */
[----:B------:R0:W-:Y:S01]  /*1c70*/  @P1 STG.E.U16 desc[UR12][R10.64+0x2], R12 ;  /* 0x0000020c0a001986 */ /* 0x0001e2000c10150c */
[----:B------:R-:W-:Y:S05]  /*1c80*/  @!P2 BRA `(.L_x_34) ;  /* 0x000000000004a947 */ /* 0x000fea0003800000 */
[----:B------:R3:W5:Y:S02]  /*1c90*/  LDG.E.LTC128B.U16 R18, desc[UR12][R6.64+0x10] ;  /* 0x0000100c06127981 */ /* 0x000764000c1e1520 */
.L_x_34:
[----:B------:R-:W-:Y:S05]  /*1ca0*/  BSYNC B0 ;  /* 0x0000000000007941 */ /* 0x000fea0003800000 */
.L_x_33:
[----:B-----5:R-:W-:Y:S01]  /*1cb0*/  HADD2.F32 R5, -RZ, R18.H0_H0 ;  /* 0x20000012ff057230 */ /* 0x020fe20000004100 */
[----:B------:R-:W-:Y:S01]  /*1cc0*/  ISETP.GT.AND P1, PT, R3, 0x9, PT ;  /* 0x000000090300780c */ /* 0x000fe20003f24270 */
[----:B0-----:R-:W-:Y:S01]  /*1cd0*/  @P2 IMAD.MOV.U32 R12, RZ, RZ, R14 ;  /* 0x000000ffff0c2224 */ /* 0x001fe200078e000e */
[----:B------:R-:W-:Y:S01]  /*1ce0*/  BSSY B0, `(.L_x_35) ;  /* 0x0000009000007945 */ /* 0x000fe20003800000 */
[----:B------:R-:W-:Y:S02]  /*1cf0*/  @P2 IMAD.MOV.U32 R13, RZ, RZ, R15 ;  /* 0x000000ffff0d2224 */ /* 0x000fe400078e000f */
[----:B------:R-:W-:Y:S01]  /*1d00*/  FMUL R5, R5, R2 ;  /* 0x0000000205057220 */ /* 0x000fe20000400000 */
[----:B------:R-:W-:-:S03]  /*1d10*/  ISETP.GT.AND P3, PT, R4, RZ, P1 ;  /* 0x000000ff0400720c */ /* 0x000fc60000f64270 */
[----:B------:R-:W-:-:S05]  /*1d20*/  FFMA R5, R28, R0, R5 ;  /* 0x000000001c057223 */ /* 0x000fca0000000005 */
[----:B------:R-:W-:-:S05]  /*1d30*/  F2FP.F16.F32.PACK_AB R5, RZ, R5 ;  /* 0x00000005ff05723e */ /* 0x000fca00000000ff */
[----:B------:R0:W-:Y:S01]  /*1d40*/  @P2 STG.E.U16 desc[UR12][R12.64+0x10], R5 ;  /* 0x000010050c002986 */ /* 0x0001e2000c10150c */
[----:B------:R-:W-:Y:S05]  /*1d50*/  @!P3 BRA `(.L_x_36) ;  /* 0x000000000004b947 */ /* 0x000fea0003800000 */
[----:B------:R4:W5:Y:S02]  /*1d60*/  LDG.E.LTC128B.U16 R18, desc[UR12][R6.64+0x12] ;  /* 0x0000120c06127981 */ /* 0x000964000c1e1520 */
.L_x_36:
[----:B------:R-:W-:Y:S05]  /*1d70*/  BSYNC B0 ;  /* 0x0000000000007941 */ /* 0x000fea0003800000 */
.L_x_35:
[----:B0----5:R-:W-:Y:S01]  /*1d80*/  HADD2.F32 R5, -RZ, R18.H0_H0 ;  /* 0x20000012ff057230 */ /* 0x021fe20000004100 */
[----:B------:R-:W-:Y:S01]  /*1d90*/  ISETP.GT.AND P0, PT, R4, 0x8, P0 ;  /* 0x000000080400780c */ /* 0x000fe20000704270 */
[----:B------:R-:W-:Y:S01]  /*1da0*/  @P3 IMAD.MOV.U32 R13, RZ, RZ, R15 ;  /* 0x000000ffff0d3224 */ /* 0x000fe200078e000f */
[----:B------:R-:W-:Y:S02]  /*1db0*/  BSSY B0, `(.L_x_37) ;  /* 0x0000009000007945 */ /* 0x000fe40003800000 */
[----:B------:R-:W-:-:S04]  /*1dc0*/  FMUL R12, R5, R2 ;  /* 0x00000002050c7220 */ /* 0x000fc80000400000 */
[----:B------:R-:W-:-:S05]  /*1dd0*/  FFMA R12, R29, R0, R12 ;  /* 0x000000001d0c7223 */ /* 0x000fca000000000c */
[----:B------:R-:W-:-:S04]  /*1de0*/  F2FP.F16.F32.PACK_AB R12, RZ, R12 ;  /* 0x0000000cff0c723e */ /* 0x000fc800000000ff */
[----:B------:R-:W-:Y:S01]  /*1df0*/  PRMT R5, R12, 0x7610, R5 ;  /* 0x000076100c057816 */ /* 0x000fe20000000005 */
[----:B------:R-:W-:-:S05]  /*1e00*/  @P3 IMAD.MOV.U32 R12, RZ, RZ, R14 ;  /* 0x000000ffff0c3224 */ /* 0x000fca00078e000e */
[----:B------:R0:W-:Y:S01]  /*1e10*/  @P3 STG.E.U16 desc[UR12][R12.64+0x12], R5 ;  /* 0x000012050c003986 */ /* 0x0001e2000c10150c */
[----:B------:R-:W-:Y:S05]  /*1e20*/  @!P0 BRA `(.L_x_38) ;  /* 0x0000000000048947 */ /* 0x000fea0003800000 */
[----:B------:R0:W5:Y:S02]  /*1e30*/  LDG.E.LTC128B.U16 R18, desc[UR12][R8.64+0x10] ;  /* 0x0000100c08127981 */ /* 0x000164000c1e1520 */
.L_x_38:
[----:B------:R-:W-:Y:S05]  /*1e40*/  BSYNC B0 ;  /* 0x0000000000007941 */ /* 0x000fea0003800000 */
.L_x_37:
[----:B0----5:R-:W-:Y:S01]  /*1e50*/  HADD2.F32 R5, -RZ, R18.H0_H0 ;  /* 0x20000012ff057230 */ /* 0x021fe20000004100 */
[----:B------:R-:W-:Y:S01]  /*1e60*/  ISETP.GT.AND P1, PT, R4, 0x8, P1 ;  /* 0x000000080400780c */ /* 0x000fe20000f24270 */
[----:B------:R-:W-:Y:S03]  /*1e70*/  BSSY B0, `(.L_x_39) ;  /* 0x0000007000007945 */ /* 0x000fe60003800000 */
[----:B------:R-:W-:-:S04]  /*1e80*/  FMUL R5, R5, R2 ;  /* 0x0000000205057220 */ /* 0x000fc80000400000 */
[----:B------:R-:W-:-:S05]  /*1e90*/  FFMA R5, R30, R0, R5 ;  /* 0x000000001e057223 */ /* 0x000fca0000000005 */
[----:B------:R-:W-:-:S05]  /*1ea0*/  F2FP.F16.F32.PACK_AB R5, RZ, R5 ;  /* 0x00000005ff05723e */ /* 0x000fca00000000ff */
[----:B------:R0:W-:Y:S01]  /*1eb0*/  @P0 STG.E.U16 desc[UR12][R10.64+0x10], R5 ;  /* 0x000010050a000986 */ /* 0x0001e2000c10150c */
[----:B------:R-:W-:Y:S05]  /*1ec0*/  @!P1 BRA `(.L_x_40) ;  /* 0x0000000000049947 */ /* 0x000fea0003800000 */
[----:B------:R0:W5:Y:S02]  /*1ed0*/  LDG.E.LTC128B.U16 R18, desc[UR12][R8.64+0x12] ;  /* 0x0000120c08127981 */ /* 0x000164000c1e1520 */
.L_x_40:
[----:B------:R-:W-:Y:S05]  /*1ee0*/  BSYNC B0 ;  /* 0x0000000000007941 */ /* 0x000fea0003800000 */
.L_x_39:
        /* <DEDUP_REMOVED lines=10> */
.L_x_42:
[----:B------:R-:W-:Y:S05]  /*1f90*/  BSYNC B0 ;  /* 0x0000000000007941 */ /* 0x000fea0003800000 */
.L_x_41:
        /* <DEDUP_REMOVED lines=12> */
.L_x_44:
[----:B------:R-:W-:Y:S05]  /*2060*/  BSYNC B0 ;  /* 0x0000000000007941 */ /* 0x000fea0003800000 */
.L_x_43:
        /* <DEDUP_REMOVED lines=12> */
.L_x_46:
[----:B------:R-:W-:Y:S05]  /*2130*/  BSYNC B0 ;  /* 0x0000000000007941 */ /* 0x000fea0003800000 */
.L_x_45:
        /* <DEDUP_REMOVED lines=9> */
.L_x_48:
[----:B------:R-:W-:Y:S05]  /*21d0*/  BSYNC B0 ;  /* 0x0000000000007941 */ /* 0x000fea0003800000 */
.L_x_47:
        /* <DEDUP_REMOVED lines=10> */
.L_x_50:
[----:B------:R-:W-:Y:S05]  /*2280*/  BSYNC B0 ;  /* 0x0000000000007941 */ /* 0x000fea0003800000 */
.L_x_49:
        /* <DEDUP_REMOVED lines=12> */
.L_x_52:
[----:B------:R-:W-:Y:S05]  /*2350*/  BSYNC B0 ;  /* 0x0000000000007941 */ /* 0x000fea0003800000 */
.L_x_51:
        /* <DEDUP_REMOVED lines=12> */
.L_x_54:
[----:B------:R-:W-:Y:S05]  /*2420*/  BSYNC B0 ;  /* 0x0000000000007941 */ /* 0x000fea0003800000 */
.L_x_53:
        /* <DEDUP_REMOVED lines=9> */
.L_x_56:
[----:B------:R-:W-:Y:S05]  /*24c0*/  BSYNC B0 ;  /* 0x0000000000007941 */ /* 0x000fea0003800000 */
.L_x_55:
        /* <DEDUP_REMOVED lines=10> */
.L_x_58:
[----:B------:R-:W-:Y:S05]  /*2570*/  BSYNC B0 ;  /* 0x0000000000007941 */ /* 0x000fea0003800000 */
.L_x_57:
        /* <DEDUP_REMOVED lines=12> */
.L_x_60:
[----:B------:R-:W-:Y:S05]  /*2640*/  BSYNC B0 ;  /* 0x0000000000007941 */ /* 0x000fea0003800000 */
.L_x_59:
        /* <DEDUP_REMOVED lines=12> */
.L_x_62:
[----:B------:R-:W-:Y:S05]  /*2710*/  BSYNC B0 ;  /* 0x0000000000007941 */ /* 0x000fea0003800000 */
.L_x_61:
        /* <DEDUP_REMOVED lines=9> */
.L_x_64:
[----:B------:R-:W-:Y:S05]  /*27b0*/  BSYNC B0 ;  /* 0x0000000000007941 */ /* 0x000fea0003800000 */
.L_x_63:
        /* <DEDUP_REMOVED lines=10> */
.L_x_66:
[----:B------:R-:W-:Y:S05]  /*2860*/  BSYNC B0 ;  /* 0x0000000000007941 */ /* 0x000fea0003800000 */
.L_x_65:
        /* <DEDUP_REMOVED lines=12> */
.L_x_68:
[----:B------:R-:W-:Y:S05]  /*2930*/  BSYNC B0 ;  /* 0x0000000000007941 */ /* 0x000fea0003800000 */
.L_x_67:
        /* <DEDUP_REMOVED lines=12> */
.L_x_70:
[----:B------:R-:W-:Y:S05]  /*2a00*/  BSYNC B0 ;  /* 0x0000000000007941 */ /* 0x000fea0003800000 */
.L_x_69:
        /* <DEDUP_REMOVED lines=9> */
.L_x_72:
[----:B------:R-:W-:Y:S05]  /*2aa0*/  BSYNC B0 ;  /* 0x0000000000007941 */ /* 0x000fea0003800000 */
.L_x_71:
        /* <DEDUP_REMOVED lines=10> */
.L_x_74:
[----:B------:R-:W-:Y:S05]  /*2b50*/  BSYNC B0 ;  /* 0x0000000000007941 */ /* 0x000fea0003800000 */
.L_x_73:
        /* <DEDUP_REMOVED lines=12> */
.L_x_76:
[----:B------:R-:W-:Y:S05]  /*2c20*/  BSYNC B0 ;  /* 0x0000000000007941 */ /* 0x000fea0003800000 */
.L_x_75:
        /* <DEDUP_REMOVED lines=12> */
.L_x_78:
[----:B------:R-:W-:Y:S05]  /*2cf0*/  BSYNC B0 ;  /* 0x0000000000007941 */ /* 0x000fea0003800000 */
.L_x_77:
        /* <DEDUP_REMOVED lines=9> */
.L_x_80:
[----:B------:R-:W-:Y:S05]  /*2d90*/  BSYNC B0 ;  /* 0x0000000000007941 */ /* 0x000fea0003800000 */
.L_x_79:
        /* <DEDUP_REMOVED lines=10> */
.L_x_82:
[----:B------:R-:W-:Y:S05]  /*2e40*/  BSYNC B0 ;  /* 0x0000000000007941 */ /* 0x000fea0003800000 */
.L_x_81:
        /* <DEDUP_REMOVED lines=12> */
.L_x_84:
[----:B------:R-:W-:Y:S05]  /*2f10*/  BSYNC B0 ;  /* 0x0000000000007941 */ /* 0x000fea0003800000 */
.L_x_83:
[----:B-----5:R-:W-:Y:S01]  /*2f20*/  HADD2.F32 R3, -RZ, R18.H0_H0 ;  /* 0x20000012ff037230 */ /* 0x020fe20000004100 */
[----:B------:R-:W-:Y:S01]  /*2f30*/  ISETP.GT.AND P0, PT, R4, 0x8, P0 ;  /* 0x000000080400780c */ /* 0x000fe20000704270 */
[----:B------:R-:W-:Y:S03]  /*2f40*/  BSSY B0, `(.L_x_85) ;  /* 0x0000007000007945 */ /* 0x000fe60003800000 */
[----:B01-34-:R-:W-:-:S04]  /*2f50*/  FMUL R6, R3, R2 ;  /* 0x0000000203067220 */ /* 0x01bfc80000400000 */
[----:B------:R-:W-:-:S05]  /*2f60*/  FFMA R6, R53, R0, R6 ;  /* 0x0000000035067223 */ /* 0x000fca0000000006 */
[----:B------:R-:W-:-:S05]  /*2f70*/  F2FP.F16.F32.PACK_AB R6, RZ, R6 ;  /* 0x00000006ff06723e */ /* 0x000fca00000000ff */
[----:B------:R0:W-:Y:S01]  /*2f80*/  @P3 STG.E.U16 desc[UR12][R14.64+0x72], R6 ;  /* 0x000072060e003986 */ /* 0x0001e2000c10150c */
[----:B------:R-:W-:Y:S05]  /*2f90*/  @!P0 BRA `(.L_x_86) ;  /* 0x0000000000048947 */ /* 0x000fea0003800000 */
[----:B------:R1:W5:Y:S02]  /*2fa0*/  LDG.E.LTC128B.U16 R18, desc[UR12][R8.64+0x70] ;  /* 0x0000700c08127981 */ /* 0x000364000c1e1520 */
.L_x_86:
[----:B------:R-:W-:Y:S05]  /*2fb0*/  BSYNC B0 ;  /* 0x0000000000007941 */ /* 0x000fea0003800000 */
.L_x_85:
[----:B-----5:R-:W-:Y:S01]  /*2fc0*/  HADD2.F32 R3, -RZ, R18.H0_H0 ;  /* 0x20000012ff037230 */ /* 0x020fe20000004100 */
[----:B------:R-:W-:Y:S01]  /*2fd0*/  ISETP.GT.AND P1, PT, R4, 0x8, P1 ;  /* 0x000000080400780c */ /* 0x000fe20000f24270 */
[----:B------:R-:W-:Y:S01]  /*2fe0*/  @P0 IMAD.MOV.U32 R4, RZ, RZ, R10 ;  /* 0x000000ffff040224 */ /* 0x000fe200078e000a */
[----:B------:R-:W-:Y:S01]  /*2ff0*/  BSSY B0, `(.L_x_87) ;  /* 0x0000008000007945 */ /* 0x000fe20003800000 */
[----:B------:R-:W-:Y:S02]  /*3000*/  @P0 IMAD.MOV.U32 R5, RZ, RZ, R11 ;  /* 0x000000ffff050224 */ /* 0x000fe400078e000b */
[----:B------:R-:W-:-:S04]  /*3010*/  FMUL R3, R3, R2 ;  /* 0x0000000203037220 */ /* 0x000fc80000400000 */
[----:B------:R-:W-:-:S05]  /*3020*/  FFMA R3, R54, R0, R3 ;  /* 0x0000000036037223 */ /* 0x000fca0000000003 */
[----:B------:R-:W-:-:S05]  /*3030*/  F2FP.F16.F32.PACK_AB R3, RZ, R3 ;  /* 0x00000003ff03723e */ /* 0x000fca00000000ff */
[----:B------:R3:W-:Y:S01]  /*3040*/  @P0 STG.E.U16 desc[UR12][R4.64+0x70], R3 ;  /* 0x0000700304000986 */ /* 0x0007e2000c10150c */
[----:B------:R-:W-:Y:S05]  /*3050*/  @!P1 BRA `(.L_x_88) ;  /* 0x0000000000049947 */ /* 0x000fea0003800000 */
[----:B------:R4:W5:Y:S02]  /*3060*/  LDG.E.LTC128B.U16 R18, desc[UR12][R8.64+0x72] ;  /* 0x0000720c08127981 */ /* 0x000964000c1e1520 */
.L_x_88:
[----:B------:R-:W-:Y:S05]  /*3070*/  BSYNC B0 ;  /* 0x0000000000007941 */ /* 0x000fea0003800000 */
.L_x_87:
[----:B---3-5:R-:W-:-:S05]  /*3080*/  HADD2.F32 R3, -RZ, R18.H0_H0 ;  /* 0x20000012ff037230 */ /* 0x028fca0000004100 */
[----:B------:R-:W-:-:S04]  /*3090*/  FMUL R2, R3, R2 ;  /* 0x0000000203027220 */ /* 0x000fc80000400000 */
[----:B------:R-:W-:Y:S01]  /*30a0*/  FFMA R2, R55, R0, R2 ;  /* 0x0000000037027223 */ /* 0x000fe20000000002 */
[----:B------:R-:W-:Y:S06]  /*30b0*/  @!P1 EXIT ;  /* 0x000000000000994d */ /* 0x000fec0003800000 */
[----:B------:R-:W-:-:S05]  /*30c0*/  F2FP.F16.F32.PACK_AB R2, RZ, R2 ;  /* 0x00000002ff02723e */ /* 0x000fca00000000ff */
[----:B------:R-:W-:Y:S01]  /*30d0*/  STG.E.U16 desc[UR12][R10.64+0x72], R2 ;  /* 0x000072020a007986 */ /* 0x000fe2000c10150c */
[----:B------:R-:W-:Y:S05]  /*30e0*/  EXIT ;  /* 0x000000000000794d */ /* 0x000fea0003800000 */
.L_x_28:
[----:B------:R-:W-:Y:S01]  /*30f0*/  ISETP.GT.AND P3, PT, R3, 0x1, PT ;  /* 0x000000010300780c */ /* 0x000fe20003f64270 */
[----:B------:R-:W-:Y:S01]  /*3100*/  ULDC.64 UR4, c[0x0][0x650] ;  /* 0x0001940000047ab9 */ /* 0x000fe20000000a00 */
[-C--:B------:R-:W-:Y:S01]  /*3110*/  FMUL R24, R24, R0.reuse ;  /* 0x0000000018187220 */ /* 0x080fe20000400000 */
[-C--:B------:R-:W-:Y:S01]  /*3120*/  FMUL R25, R25, R0.reuse ;  /* 0x0000000019197220 */ /* 0x080fe20000400000 */
[----:B------:R-:W-:Y:S01]  /*3130*/  ISETP.GT.AND P4, PT, R4, RZ, P3 ;  /* 0x000000ff0400720c */ /* 0x000fe20001f84270 */
[-C--:B------:R-:W-:Y:S01]  /*3140*/  FMUL R26, R26, R0.reuse ;  /* 0x000000001a1a7220 */ /* 0x080fe20000400000 */
[----:B------:R-:W-:Y:S01]  /*3150*/  LEA R6, P1, R12, UR4, 0x1 ;  /* 0x000000040c067c11 */ /* 0x000fe2000f8208ff */
[----:B------:R-:W-:Y:S01]  /*3160*/  FMUL R27, R27, R0 ;  /* 0x000000001b1b7220 */ /* 0x000fe20000400000 */
[----:B------:R-:W-:Y:S01]  /*3170*/  F2FP.F16.F32.PACK_AB R24, RZ, R24 ;  /* 0x00000018ff18723e */ /* 0x000fe200000000ff */
[-C--:B------:R-:W-:Y:S01]  /*3180*/  FMUL R28, R28, R0.reuse ;  /* 0x000000001c1c7220 */ /* 0x080fe20000400000 */
[----:B------:R-:W-:Y:S01]  /*3190*/  LEA.HI.X R7, R12, UR5, R19, 0x1, P1 ;  /* 0x000000050c077c11 */ /* 0x000fe200088f0c13 */
[-C--:B------:R-:W-:Y:S01]  /*31a0*/  FMUL R29, R29, R0.reuse ;  /* 0x000000001d1d7220 */ /* 0x080fe20000400000 */
[----:B------:R-:W-:Y:S01]  /*31b0*/  F2FP.F16.F32.PACK_AB R25, RZ, R25 ;  /* 0x00000019ff19723e */ /* 0x000fe200000000ff */
[-C--:B------:R-:W-:Y:S01]  /*31c0*/  FMUL R30, R30, R0.reuse ;  /* 0x000000001e1e7220 */ /* 0x080fe20000400000 */
[----:B------:R-:W-:Y:S01]  /*31d0*/  SHF.L.U64.HI R5, R17, 0x1, R16 ;  /* 0x0000000111057819 */ /* 0x000fe20000010210 */
[----:B------:R-:W-:Y:S01]  /*31e0*/  @P2 STG.E.U16 desc[UR12][R6.64], R24 ;  /* 0x0000001806002986 */ /* 0x000fe2000c10150c */
[----:B------:R-:W-:Y:S01]  /*31f0*/  ISETP.GT.AND P2, PT, R4, 0x8, P0 ;  /* 0x000000080400780c */ /* 0x000fe20000744270 */
[----:B------:R-:W-:Y:S01]  /*3200*/  FMUL R31, R31, R0 ;  /* 0x000000001f1f7220 */ /* 0x000fe20000400000 */
[----:B------:R-:W-:Y:S01]  /*3210*/  ISETP.GT.AND P1, PT, R3, 0x8, PT ;  /* 0x000000080300780c */ /* 0x000fe20003f24270 */
[----:B------:R-:W-:Y:S01]  /*3220*/  @P4 STG.E.U16 desc[UR12][R6.64+0x2], R25 ;  /* 0x0000021906004986 */ /* 0x000fe2000c10150c */
[----:B------:R-:W-:Y:S01]  /*3230*/  LEA R8, P4, R17, R6, 0x1 ;  /* 0x0000000611087211 */ /* 0x000fe200078808ff */
[-C--:B------:R-:W-:Y:S01]  /*3240*/  FMUL R32, R32, R0.reuse ;  /* 0x0000000020207220 */ /* 0x080fe20000400000 */
[C---:B------:R-:W-:Y:S01]  /*3250*/  ISETP.GT.AND P3, PT, R4.reuse, 0x8, P3 ;  /* 0x000000080400780c */ /* 0x040fe20001f64270 */
[-C--:B------:R-:W-:Y:S01]  /*3260*/  FMUL R33, R33, R0.reuse ;  /* 0x0000000021217220 */ /* 0x080fe20000400000 */
[----:B------:R-:W-:Y:S01]  /*3270*/  ISETP.GT.AND P0, PT, R3, 0x9, PT ;  /* 0x000000090300780c */ /* 0x000fe20003f04270 */
[----:B------:R-:W-:Y:S01]  /*3280*/  IMAD.X R9, R5, 0x1, R7, P4 ;  /* 0x0000000105097824 */ /* 0x000fe200020e0607 */
[----:B------:R-:W-:Y:S01]  /*3290*/  ISETP.GT.AND P5, PT, R4, RZ, P1 ;  /* 0x000000ff0400720c */ /* 0x000fe20000fa4270 */
[-C--:B------:R-:W-:Y:S01]  /*32a0*/  FMUL R34, R34, R0.reuse ;  /* 0x0000000022227220 */ /* 0x080fe20000400000 */
[----:B------:R-:W-:Y:S01]  /*32b0*/  ISETP.GT.AND P4, PT, R4, RZ, P0 ;  /* 0x000000ff0400720c */ /* 0x000fe20000784270 */
[----:B------:R-:W-:Y:S01]  /*32c0*/  FMUL R35, R35, R0 ;  /* 0x0000000023237220 */ /* 0x000fe20000400000 */
[----:B------:R-:W-:Y:S01]  /*32d0*/  F2FP.F16.F32.PACK_AB R26, RZ, R26 ;  /* 0x0000001aff1a723e */ /* 0x000fe200000000ff */
[-C--:B------:R-:W-:Y:S01]  /*32e0*/  FMUL R36, R36, R0.reuse ;  /* 0x0000000024247220 */ /* 0x080fe20000400000 */
[----:B------:R-:W-:Y:S01]  /*32f0*/  F2FP.F16.F32.PACK_AB R27, RZ, R27 ;  /* 0x0000001bff1b723e */ /* 0x000fe200000000ff */
[----:B------:R-:W-:Y:S01]  /*3300*/  FMUL R37, R37, R0 ;  /* 0x0000000025257220 */ /* 0x000fe20000400000 */
[----:B------:R-:W-:Y:S01]  /*3310*/  F2FP.F16.F32.PACK_AB R28, RZ, R28 ;  /* 0x0000001cff1c723e */ /* 0x000fe200000000ff */
[----:B------:R-:W-:Y:S01]  /*3320*/  @P2 STG.E.U16 desc[UR12][R8.64], R26 ;  /* 0x0000001a08002986 */ /* 0x000fe2000c10150c */
[----:B------:R-:W-:Y:S01]  /*3330*/  F2FP.F16.F32.PACK_AB R29, RZ, R29 ;  /* 0x0000001dff1d723e */ /* 0x000fe200000000ff */
[-C--:B------:R-:W-:Y:S01]  /*3340*/  FMUL R38, R38, R0.reuse ;  /* 0x0000000026267220 */ /* 0x080fe20000400000 */
[C---:B------:R-:W-:Y:S01]  /*3350*/  ISETP.GT.AND P1, PT, R4.reuse, 0x8, P1 ;  /* 0x000000080400780c */ /* 0x040fe20000f24270 */
[----:B------:R-:W-:Y:S01]  /*3360*/  @P3 STG.E.U16 desc[UR12][R8.64+0x2], R27 ;  /* 0x0000021b08003986 */ /* 0x000fe2000c10150c */
[----:B------:R-:W-:Y:S01]  /*3370*/  ISETP.GT.AND P3, PT, R3, 0x10, PT ;  /* 0x000000100300780c */ /* 0x000fe20003f64270 */
[-C--:B------:R-:W-:Y:S01]  /*3380*/  FMUL R39, R39, R0.reuse ;  /* 0x0000000027277220 */ /* 0x080fe20000400000 */
[----:B------:R-:W-:Y:S01]  /*3390*/  ISETP.GT.AND P2, PT, R4, 0x8, P0 ;  /* 0x000000080400780c */ /* 0x000fe20000744270 */
[----:B------:R-:W-:Y:S01]  /*33a0*/  @P5 STG.E.U16 desc[UR12][R6.64+0x10], R28 ;  /* 0x0000101c06005986 */ /* 0x000fe2000c10150c */
[----:B------:R-:W-:Y:S01]  /*33b0*/  ISETP.GT.AND P0, PT, R3, 0x11, PT ;  /* 0x000000110300780c */ /* 0x000fe20003f04270 */
[----:B------:R-:W-:Y:S01]  /*33c0*/  FMUL R40, R40, R0 ;  /* 0x0000000028287220 */ /* 0x000fe20000400000 */
[----:B------:R-:W-:Y:S01]  /*33d0*/  F2FP.F16.F32.PACK_AB R30, RZ, R30 ;  /* 0x0000001eff1e723e */ /* 0x000fe200000000ff */
[----:B------:R-:W-:Y:S01]  /*33e0*/  @P4 STG.E.U16 desc[UR12][R6.64+0x12], R29 ;  /* 0x0000121d06004986 */ /* 0x000fe2000c10150c */
[C---:B------:R-:W-:Y:S01]  /*33f0*/  ISETP.GT.AND P4, PT, R4.reuse, RZ, P3 ;  /* 0x000000ff0400720c */ /* 0x040fe20001f84270 */
[-C--:B------:R-:W-:Y:S01]  /*3400*/  FMUL R41, R41, R0.reuse ;  /* 0x0000000029297220 */ /* 0x080fe20000400000 */
[----:B------:R-:W-:Y:S01]  /*3410*/  ISETP.GT.AND P5, PT, R4, RZ, P0 ;  /* 0x000000ff0400720c */ /* 0x000fe200007a4270 */
[----:B------:R-:W-:Y:S01]  /*3420*/  @P1 STG.E.U16 desc[UR12][R8.64+0x10], R30 ;  /* 0x0000101e08001986 */ /* 0x000fe2000c10150c */
[----:B------:R-:W-:Y:S01]  /*3430*/  F2FP.F16.F32.PACK_AB R31, RZ, R31 ;  /* 0x0000001fff1f723e */ /* 0x000fe200000000ff */
[----:B------:R-:W-:Y:S01]  /*3440*/  FMUL R42, R42, R0 ;  /* 0x000000002a2a7220 */ /* 0x000fe20000400000 */
[----:B------:R-:W-:Y:S01]  /*3450*/  F2FP.F16.F32.PACK_AB R32, RZ, R32 ;  /* 0x00000020ff20723e */ /* 0x000fe200000000ff */
[-C--:B------:R-:W-:Y:S01]  /*3460*/  FMUL R43, R43, R0.reuse ;  /* 0x000000002b2b7220 */ /* 0x080fe20000400000 */
[----:B------:R-:W-:Y:S01]  /*3470*/  F2FP.F16.F32.PACK_AB R33, RZ, R33 ;  /* 0x00000021ff21723e */ /* 0x000fe200000000ff */
[----:B------:R-:W-:Y:S01]  /*3480*/  @P2 STG.E.U16 desc[UR12][R8.64+0x12], R31 ;  /* 0x0000121f08002986 */ /* 0x000fe2000c10150c */
[----:B------:R-:W-:Y:S01]  /*3490*/  ISETP.GT.AND P3, PT, R4, 0x8, P3 ;  /* 0x000000080400780c */ /* 0x000fe20001f64270 */
[-C--:B------:R-:W-:Y:S01]  /*34a0*/  FMUL R44, R44, R0.reuse ;  /* 0x000000002c2c7220 */ /* 0x080fe20000400000 */
[----:B------:R-:W-:Y:S01]  /*34b0*/  ISETP.GT.AND P1, PT, R3, 0x18, PT ;  /* 0x000000180300780c */ /* 0x000fe20003f24270 */
[----:B------:R-:W-:Y:S01]  /*34c0*/  @P4 STG.E.U16 desc[UR12][R6.64+0x20], R32 ;  /* 0x0000202006004986 */ /* 0x000fe2000c10150c */
[C---:B------:R-:W-:Y:S01]  /*34d0*/  ISETP.GT.AND P0, PT, R4.reuse, 0x8, P0 ;  /* 0x000000080400780c */ /* 0x040fe20000704270 */
[-C--:B------:R-:W-:Y:S01]  /*34e0*/  FMUL R45, R45, R0.reuse ;  /* 0x000000002d2d7220 */ /* 0x080fe20000400000 */
[----:B------:R-:W-:Y:S01]  /*34f0*/  ISETP.GT.AND P2, PT, R3, 0x19, PT ;  /* 0x000000190300780c */ /* 0x000fe20003f44270 */
[----:B------:R-:W-:Y:S01]  /*3500*/  @P5 STG.E.U16 desc[UR12][R6.64+0x22], R33 ;  /* 0x0000222106005986 */ /* 0x000fe2000c10150c */
        /* <DEDUP_REMOVED lines=12> */
[----:B------:R-:W-:Y:S01]  /*35d0*/  ISETP.GT.AND P3, PT, R3, 0x20, PT ;  /* 0x000000200300780c */ /* 0x000fe20003f64270 */
[----:B------:R-:W-:Y:S01]  /*35e0*/  @P0 STG.E.U16 desc[UR12][R8.64+0x22], R35 ;  /* 0x0000222308000986 */ /* 0x000fe2000c10150c */
[C---:B------:R-:W-:Y:S01]  /*35f0*/  ISETP.GT.AND P1, PT, R4.reuse, 0x8, P1 ;  /* 0x000000080400780c */ /* 0x040fe20000f24270 */
[-C--:B------:R-:W-:Y:S01]  /*3600*/  FMUL R51, R51, R0.reuse ;  /* 0x0000000033337220 */ /* 0x080fe20000400000 */
[----:B------:R-:W-:Y:S01]  /*3610*/  ISETP.GT.AND P0, PT, R3, 0x21, PT ;  /* 0x000000210300780c */ /* 0x000fe20003f04270 */
[----:B------:R-:W-:Y:S01]  /*3620*/  @P4 STG.E.U16 desc[UR12][R6.64+0x30], R36 ;  /* 0x0000302406004986 */ /* 0x000fe2000c10150c */
[----:B------:R-:W-:Y:S01]  /*3630*/  ISETP.GT.AND P2, PT, R4, 0x8, P2 ;  /* 0x000000080400780c */ /* 0x000fe20001744270 */
[-C--:B------:R-:W-:Y:S01]  /*3640*/  FMUL R52, R52, R0.reuse ;  /* 0x0000000034347220 */ /* 0x080fe20000400000 */
[C---:B------:R-:W-:Y:S01]  /*3650*/  ISETP.GT.AND P4, PT, R4.reuse, RZ, P3 ;  /* 0x000000ff0400720c */ /* 0x040fe20001f84270 */
[----:B------:R-:W-:Y:S01]  /*3660*/  @P5 STG.E.U16 desc[UR12][R6.64+0x32], R37 ;  /* 0x0000322506005986 */ /* 0x000fe2000c10150c */
        /* <DEDUP_REMOVED lines=8> */
[----:B------:R-:W-:-:S02]  /*36f0*/  F2FP.F16.F32.PACK_AB R41, RZ, R41 ;  /* 0x00000029ff29723e */ /* 0x000fc400000000ff */
[C---:B------:R-:W-:Y:S01]  /*3700*/  ISETP.GT.AND P3, PT, R4.reuse, 0x8, P3 ;  /* 0x000000080400780c */ /* 0x040fe20001f64270 */
[----:B------:R-:W-:Y:S01]  /*3710*/  @P2 STG.E.U16 desc[UR12][R8.64+0x32], R39 ;  /* 0x0000322708002986 */ /* 0x000fe2000c10150c */
[----:B------:R-:W-:Y:S02]  /*3720*/  ISETP.GT.AND P0, PT, R4, 0x8, P0 ;  /* 0x000000080400780c */ /* 0x000fe40000704270 */
[----:B------:R-:W-:Y:S01]  /*3730*/  F2FP.F16.F32.PACK_AB R42, RZ, R42 ;  /* 0x0000002aff2a723e */ /* 0x000fe200000000ff */
[----:B------:R-:W-:Y:S01]  /*3740*/  @P4 STG.E.U16 desc[UR12][R6.64+0x40], R40 ;  /* 0x0000402806004986 */ /* 0x000fe2000c10150c */
[C---:B------:R-:W-:Y:S02]  /*3750*/  ISETP.GT.AND P4, PT, R3.reuse, 0x28, PT ;  /* 0x000000280300780c */ /* 0x040fe40003f84270 */
[----:B------:R-:W-:Y:S01]  /*3760*/  F2FP.F16.F32.PACK_AB R43, RZ, R43 ;  /* 0x0000002bff2b723e */ /* 0x000fe200000000ff */
[----:B------:R-:W-:Y:S01]  /*3770*/  @P5 STG.E.U16 desc[UR12][R6.64+0x42], R41 ;  /* 0x0000422906005986 */ /* 0x000fe2000c10150c */
[----:B------:R-:W-:-:S02]  /*3780*/  ISETP.GT.AND P5, PT, R3, 0x29, PT ;  /* 0x000000290300780c */ /* 0x000fc40003fa4270 */
[C---:B------:R-:W-:Y:S01]  /*3790*/  ISETP.GT.AND P1, PT, R4.reuse, RZ, P4 ;  /* 0x000000ff0400720c */ /* 0x040fe20002724270 */
[----:B------:R-:W-:Y:S01]  /*37a0*/  @P3 STG.E.U16 desc[UR12][R8.64+0x40], R42 ;  /* 0x0000402a08003986 */ /* 0x000fe2000c10150c */
[----:B------:R-:W-:Y:S02]  /*37b0*/  ISETP.GT.AND P6, PT, R4, RZ, P5 ;  /* 0x000000ff0400720c */ /* 0x000fe40002fc4270 */
[----:B------:R-:W-:Y:S01]  /*37c0*/  F2FP.F16.F32.PACK_AB R44, RZ, R44 ;  /* 0x0000002cff2c723e */ /* 0x000fe200000000ff */
[----:B------:R-:W-:Y:S01]  /*37d0*/  @P0 STG.E.U16 desc[UR12][R8.64+0x42], R43 ;  /* 0x0000422b08000986 */ /* 0x000fe2000c10150c */
[C---:B------:R-:W-:Y:S02]  /*37e0*/  ISETP.GT.AND P3, PT, R3.reuse, 0x30, PT ;  /* 0x000000300300780c */ /* 0x040fe40003f64270 */
[C---:B------:R-:W-:Y:S02]  /*37f0*/  ISETP.GT.AND P2, PT, R3.reuse, 0x31, PT ;  /* 0x000000310300780c */ /* 0x040fe40003f44270 */
[----:B------:R-:W-:-:S02]  /*3800*/  ISETP.GT.AND P0, PT, R3, 0x39, PT ;  /* 0x000000390300780c */ /* 0x000fc40003f04270 */
[C---:B------:R-:W-:Y:S01]  /*3810*/  ISETP.GT.AND P4, PT, R4.reuse, 0x8, P4 ;  /* 0x000000080400780c */ /* 0x040fe20002784270 */
[----:B------:R-:W-:Y:S01]  /*3820*/  @P1 STG.E.U16 desc[UR12][R6.64+0x50], R44 ;  /* 0x0000502c06001986 */ /* 0x000fe2000c10150c */
[----:B------:R-:W-:Y:S01]  /*3830*/  ISETP.GT.AND P1, PT, R3, 0x38, PT ;  /* 0x000000380300780c */ /* 0x000fe20003f24270 */
[----:B------:R-:W-:Y:S01]  /*3840*/  @P6 IMAD.MOV.U32 R2, RZ, RZ, R6 ;  /* 0x000000ffff026224 */ /* 0x000fe200078e0006 */
[----:B------:R-:W-:Y:S01]  /*3850*/  F2FP.F16.F32.PACK_AB R45, RZ, R45 ;  /* 0x0000002dff2d723e */ /* 0x000fe200000000ff */
[----:B------:R-:W-:Y:S01]  /*3860*/  @P6 IMAD.MOV.U32 R3, RZ, RZ, R7 ;  /* 0x000000ffff036224 */ /* 0x000fe200078e0007 */
[----:B------:R-:W-:Y:S02]  /*3870*/  F2FP.F16.F32.PACK_AB R46, RZ, R46 ;  /* 0x0000002eff2e723e */ /* 0x000fe400000000ff */
[----:B------:R-:W-:Y:S02]  /*3880*/  F2FP.F16.F32.PACK_AB R47, RZ, R47 ;  /* 0x0000002fff2f723e */ /* 0x000fe400000000ff */
[----:B------:R0:W-:Y:S01]  /*3890*/  @P6 STG.E.U16 desc[UR12][R2.64+0x52], R45 ;  /* 0x0000522d02006986 */ /* 0x0001e2000c10150c */
[----:B------:R-:W-:-:S02]  /*38a0*/  ISETP.GT.AND P6, PT, R4, 0x8, P5 ;  /* 0x000000080400780c */ /* 0x000fc40002fc4270 */
[C---:B------:R-:W-:Y:S02]  /*38b0*/  ISETP.GT.AND P5, PT, R4.reuse, RZ, P3 ;  /* 0x000000ff0400720c */ /* 0x040fe40001fa4270 */
[----:B------:R-:W-:Y:S02]  /*38c0*/  ISETP.GT.AND P3, PT, R4, 0x8, P3 ;  /* 0x000000080400780c */ /* 0x000fe40001f64270 */
[----:B------:R-:W-:Y:S02]  /*38d0*/  F2FP.F16.F32.PACK_AB R48, RZ, R48 ;  /* 0x00000030ff30723e */ /* 0x000fe400000000ff */
[----:B------:R-:W-:Y:S02]  /*38e0*/  F2FP.F16.F32.PACK_AB R49, RZ, R49 ;  /* 0x00000031ff31723e */ /* 0x000fe400000000ff */
[----:B------:R-:W-:Y:S01]  /*38f0*/  F2FP.F16.F32.PACK_AB R50, RZ, R50 ;  /* 0x00000032ff32723e */ /* 0x000fe200000000ff */
[----:B0-----:R-:W-:Y:S01]  /*3900*/  @P4 IMAD.MOV.U32 R2, RZ, RZ, R8 ;  /* 0x000000ffff024224 */ /* 0x001fe200078e0008 */
[----:B------:R-:W-:Y:S01]  /*3910*/  F2FP.F16.F32.PACK_AB R51, RZ, R51 ;  /* 0x00000033ff33723e */ /* 0x000fe200000000ff */
[----:B------:R-:W-:Y:S01]  /*3920*/  @P4 IMAD.MOV.U32 R3, RZ, RZ, R9 ;  /* 0x000000ffff034224 */ /* 0x000fe200078e0009 */
[----:B------:R-:W-:-:S02]  /*3930*/  F2FP.F16.F32.PACK_AB R52, RZ, R52 ;  /* 0x00000034ff34723e */ /* 0x000fc400000000ff */
[----:B------:R-:W-:Y:S02]  /*3940*/  F2FP.F16.F32.PACK_AB R53, RZ, R53 ;  /* 0x00000035ff35723e */ /* 0x000fe400000000ff */
[----:B------:R0:W-:Y:S01]  /*3950*/  @P4 STG.E.U16 desc[UR12][R2.64+0x50], R46 ;  /* 0x0000502e02004986 */ /* 0x0001e2000c10150c */
[C---:B------:R-:W-:Y:S02]  /*3960*/  ISETP.GT.AND P4, PT, R4.reuse, RZ, P2 ;  /* 0x000000ff0400720c */ /* 0x040fe40001784270 */
[----:B------:R-:W-:Y:S02]  /*3970*/  ISETP.GT.AND P2, PT, R4, 0x8, P2 ;  /* 0x000000080400780c */ /* 0x000fe40001744270 */
[----:B------:R-:W-:Y:S01]  /*3980*/  F2FP.F16.F32.PACK_AB R54, RZ, R54 ;  /* 0x00000036ff36723e */ /* 0x000fe200000000ff */
[----:B0-----:R-:W-:Y:S02]  /*3990*/  @P6 IMAD.MOV.U32 R2, RZ, RZ, R8 ;  /* 0x000000ffff026224 */ /* 0x001fe400078e0008 */
[----:B------:R-:W-:-:S05]  /*39a0*/  @P6 IMAD.MOV.U32 R3, RZ, RZ, R9 ;  /* 0x000000ffff036224 */ /* 0x000fca00078e0009 */
[----:B------:R0:W-:Y:S01]  /*39b0*/  @P6 STG.E.U16 desc[UR12][R2.64+0x52], R47 ;  /* 0x0000522f02006986 */ /* 0x0001e2000c10150c */
[C---:B------:R-:W-:Y:S02]  /*39c0*/  ISETP.GT.AND P6, PT, R4.reuse, RZ, P0 ;  /* 0x000000ff0400720c */ /* 0x040fe400007c4270 */
[----:B------:R-:W-:Y:S01]  /*39d0*/  ISETP.GT.AND P0, PT, R4, 0x8, P0 ;  /* 0x000000080400780c */ /* 0x000fe20000704270 */
[----:B0-----:R-:W-:Y:S02]  /*39e0*/  @P5 IMAD.MOV.U32 R2, RZ, RZ, R6 ;  /* 0x000000ffff025224 */ /* 0x001fe400078e0006 */
[----:B------:R-:W-:-:S05]  /*39f0*/  @P5 IMAD.MOV.U32 R3, RZ, RZ, R7 ;  /* 0x000000ffff035224 */ /* 0x000fca00078e0007 */
[----:B------:R0:W-:Y:S01]  /*3a00*/  @P5 STG.E.U16 desc[UR12][R2.64+0x60], R48 ;  /* 0x0000603002005986 */ /* 0x0001e2000c10150c */
[C---:B------:R-:W-:Y:S02]  /*3a10*/  ISETP.GT.AND P5, PT, R4.reuse, RZ, P1 ;  /* 0x000000ff0400720c */ /* 0x040fe40000fa4270 */
[----:B------:R-:W-:Y:S01]  /*3a20*/  ISETP.GT.AND P1, PT, R4, 0x8, P1 ;  /* 0x000000080400780c */ /* 0x000fe20000f24270 */
[----:B0-----:R-:W-:Y:S02]  /*3a30*/  @P4 IMAD.MOV.U32 R2, RZ, RZ, R6 ;  /* 0x000000ffff024224 */ /* 0x001fe400078e0006 */
[----:B------:R-:W-:-:S05]  /*3a40*/  @P4 IMAD.MOV.U32 R3, RZ, RZ, R7 ;  /* 0x000000ffff034224 */ /* 0x000fca00078e0007 */
[----:B------:R0:W-:Y:S02]  /*3a50*/  @P4 STG.E.U16 desc[UR12][R2.64+0x62], R49 ;  /* 0x0000623102004986 */ /* 0x0001e4000c10150c */
        /* <DEDUP_REMOVED lines=8> */
[----:B------:R0:W-:Y:S04]  /*3ae0*/  @P5 STG.E.U16 desc[UR12][R2.64+0x70], R52 ;  /* 0x0000703402005986 */ /* 0x0001e8000c10150c */
[----:B------:R1:W-:Y:S01]  /*3af0*/  @P6 STG.E.U16 desc[UR12][R6.64+0x72], R53 ;  /* 0x0000723506006986 */ /* 0x0003e2000c10150c */
[----:B0-----:R-:W-:Y:S02]  /*3b00*/  @P1 IMAD.MOV.U32 R2, RZ, RZ, R8 ;  /* 0x000000ffff021224 */ /* 0x001fe400078e0008 */
[----:B------:R-:W-:-:S05]  /*3b10*/  @P1 IMAD.MOV.U32 R3, RZ, RZ, R9 ;  /* 0x000000ffff031224 */ /* 0x000fca00078e0009 */
[----:B------:R1:W-:Y:S01]  /*3b20*/  @P1 STG.E.U16 desc[UR12][R2.64+0x70], R54 ;  /* 0x0000703602001986 */ /* 0x0003e2000c10150c */
[----:B------:R-:W-:Y:S05]  /*3b30*/  @!P0 EXIT ;  /* 0x000000000000894d */ /* 0x000fea0003800000 */
[----:B------:R-:W-:-:S05]  /*3b40*/  F2FP.F16.F32.PACK_AB R0, RZ, R0 ;  /* 0x00000000ff00723e */ /* 0x000fca00000000ff */
[----:B------:R-:W-:Y:S01]  /*3b50*/  STG.E.U16 desc[UR12][R8.64+0x72], R0 ;  /* 0x0000720008007986 */ /* 0x000fe2000c10150c */
[----:B------:R-:W-:Y:S05]  /*3b60*/  EXIT ;  /* 0x000000000000794d */ /* 0x000fea0003800000 */
.L_x_14:
[----:B------:R-:W-:-:S13]  /*3b70*/  ISETP.NE.AND P0, PT, R14, RZ, PT ;  /* 0x000000ff0e00720c */ /* 0x000fda0003f05270 */
[----:B------:R-:W-:Y:S05]  /*3b80*/  @P0 EXIT ;  /* 0x000000000000094d */ /* 0x000fea0003800000 */
[----:B------:R-:W-:Y:S01]  /*3b90*/  ELECT P0, URZ, PT ;  /* 0x00000000003f782f */ /* 0x000fe20003800000 */
[----:B------:R-:W-:-:S12]  /*3ba0*/  BSSY B0, `(.L_x_89) ;  /* 0x0000086000007945 */ /* 0x000fd80003800000 */
[----:B------:R-:W-:Y:S05]  /*3bb0*/  @!P0 BRA `(.L_x_90) ;  /* 0x0000000800108947 */ /* 0x000fea0003800000 */
[----:B------:R-:W-:-:S13]  /*3bc0*/  ISETP.GE.AND P0, PT, R6, 0x1, PT ;  /* 0x000000010600780c */ /* 0x000fda0003f06270 */
[----:B------:R-:W-:Y:S05]  /*3bd0*/  @!P0 BRA `(.L_x_90) ;  /* 0x0000000800088947 */ /* 0x000fea0003800000 */
[----:B---3-5:R-:W2:Y:S01]  /*3be0*/  S2R R2, SR_CgaCtaId ;  /* 0x0000000000027919 */ /* 0x028ea20000008800 */
[----:B------:R-:W-:Y:S01]  /*3bf0*/  IMAD.SHL.U32 R21, R7, 0x40, RZ ;  /* 0x0000004007157824 */ /* 0x000fe200078e00ff */
[----:B------:R-:W-:Y:S01]  /*3c00*/  ULDC UR4, c[0x0][0x384] ;  /* 0x0000e10000047ab9 */ /* 0x000fe20000000800 */
[----:B------:R-:W-:Y:S01]  /*3c10*/  LOP3.LUT P0, RZ, R8, 0x1f, RZ, 0xc0, !PT ;  /* 0x0000001f08ff7812 */ /* 0x000fe2000780c0ff */
[----:B------:R-:W-:Y:S01]  /*3c20*/  ULDC UR5, c[0x0][0x388] ;  /* 0x0000e20000057ab9 */ /* 0x000fe20000000800 */
[----:B------:R-:W-:Y:S01]  /*3c30*/  IMAD.HI.U32 R4, R21, UR4, RZ ;  /* 0x0000000415047c27 */ /* 0x000fe2000f8e00ff */
[C---:B------:R-:W-:Y:S02]  /*3c40*/  ISETP.NE.AND P1, PT, R11.reuse, RZ, PT ;  /* 0x000000ff0b00720c */ /* 0x040fe40003f25270 */
[----:B01----:R-:W-:Y:S02]  /*3c50*/  CS2R R12, SRZ ;  /* 0x00000000000c7805 */ /* 0x003fe4000001ff00 */
[----:B------:R-:W-:Y:S01]  /*3c60*/  ISETP.NE.OR P0, PT, R11, RZ, !P0 ;  /* 0x000000ff0b00720c */ /* 0x000fe20004705670 */
[----:B------:R-:W-:Y:S01]  /*3c70*/  IMAD.SHL.U32 R22, R10, 0x40, RZ ;  /* 0x000000400a167824 */ /* 0x000fe200078e00ff */
[----:B------:R-:W-:Y:S01]  /*3c80*/  LOP3.LUT R23, R3, 0x2, RZ, 0xfc, !PT ;  /* 0x0000000203177812 */ /* 0x000fe200078efcff */
[----:B------:R-:W-:Y:S01]  /*3c90*/  VIADD R24, R6, 0x1 ;  /* 0x0000000106187836 */ /* 0x000fe20000000000 */
[----:B------:R-:W-:Y:S01]  /*3ca0*/  CS2R R14, SRZ ;  /* 0x00000000000e7805 */ /* 0x000fe2000001ff00 */
[----:B------:R-:W-:Y:S01]  /*3cb0*/  IMAD.MOV.U32 R10, RZ, RZ, 0x1 ;  /* 0x00000001ff0a7424 */ /* 0x000fe200078e00ff */
[----:B------:R-:W-:Y:S01]  /*3cc0*/  SHF.R.U32.HI R7, RZ, UR5, R4 ;  /* 0x00000005ff077c19 */ /* 0x000fe20008011604 */
[----:B------:R-:W-:-:S02]  /*3cd0*/  IMAD.MOV.U32 R11, RZ, RZ, RZ ;  /* 0x000000ffff0b7224 */ /* 0x000fc400078e00ff */
[C---:B--2---:R-:W-:Y:S02]  /*3ce0*/  IMAD.SHL.U32 R0, R2.reuse, 0x800, RZ ;  /* 0x0000080002007824 */ /* 0x044fe400078e00ff */
[----:B------:R-:W-:-:S03]  /*3cf0*/  IMAD.SHL.U32 R2, R2, 0x20, RZ ;  /* 0x0000002002027824 */ /* 0x000fc600078e00ff */
[----:B------:R-:W-:-:S07]  /*3d00*/  LOP3.LUT R0, R0, 0x800, RZ, 0xc0, !PT ;  /* 0x0000080000007812 */ /* 0x000fce00078ec0ff */
.L_x_94:
[----:B------:R-:W0:Y:S01]  /*3d10*/  S2R R5, SR_CgaCtaId ;  /* 0x0000000000057919 */ /* 0x000e220000008800 */
[----:B------:R-:W-:-:S04]  /*3d20*/  MOV R4, 0x400 ;  /* 0x0000040000047802 */ /* 0x000fc80000000f00 */
[----:B0-----:R-:W-:Y:S02]  /*3d30*/  LEA R17, R5, R4, 0x18 ;  /* 0x0000000405117211 */ /* 0x001fe400078ec0ff */
[----:B------:R-:W-:-:S03]  /*3d40*/  SHF.L.U32 R4, R10, 0x1f, RZ ;  /* 0x0000001f0a047819 */ /* 0x000fc600000006ff */
[----:B------:R-:W-:-:S07]  /*3d50*/  IMAD R9, R11, 0x8, R17 ;  /* 0x000000080b097824 */ /* 0x000fce00078e0211 */
.L_x_91:
[----:B0-----:R0:W1:Y:S02]  /*3d60*/  SYNCS.PHASECHK.TRANS64.TRYWAIT P2, [R9+URZ+0x38070], R4 ;  /* 0x03807004090075a7 */ /* 0x001064000804017f */
[----:B-1----:R-:W-:Y:S05]  /*3d70*/  @!P2 NANOSLEEP.SYNCS 0x989680 ;  /* 0x009896800000a95d */ /* 0x002fea0003900000 */
[----:B------:R-:W1:Y:S02]  /*3d80*/  @!P2 SYNCS.PHASECHK.TRANS64 P2, [R9+URZ+0x38070], R4 ;  /* 0x038070040900a5a7 */ /* 0x000e64000804007f */
[----:B-1----:R-:W-:Y:S05]  /*3d90*/  @!P2 BRA `(.L_x_91) ;  /* 0xfffffffc00f0a947 */ /* 0x002fea000383ffff */
[----:B0-----:R-:W0:Y:S02]  /*3da0*/  @!P1 LDC R4, c[0x0][0x580] ;  /* 0x00016000ff049b82 */ /* 0x001e240000000800 */
[----:B0-----:R0:W-:Y:S02]  /*3db0*/  @!P1 SYNCS.ARRIVE.TRANS64 RZ, [R9+URZ+0x38000], R4 ;  /* 0x0380000409ff99a7 */ /* 0x0011e4000800003f */
[----:B0-----:R-:W-:-:S04]  /*3dc0*/  PRMT R4, R23, 0x9910, RZ ;  /* 0x0000991017047816 */ /* 0x001fc800000000ff */
[----:B------:R-:W-:-:S13]  /*3dd0*/  ISETP.NE.AND P2, PT, R4, 0x2, PT ;  /* 0x000000020400780c */ /* 0x000fda0003f45270 */
[----:B------:R-:W-:Y:S05]  /*3de0*/  @P2 BRA `(.L_x_92) ;  /* 0x0000000000042947 */ /* 0x000fea0003800000 */
[----:B------:R-:W-:Y:S01]  /*3df0*/  BPT.TRAP 0x1 ;  /* 0x000000040000795c */ /* 0x000fe20000300000 */
.L_x_92:
[----:B------:R-:W-:Y:S05]  /*3e00*/  @P0 BRA `(.L_x_93) ;  /* 0x0000000000040947 */ /* 0x000fea0003800000 */
[----:B------:R-:W-:Y:S01]  /*3e10*/  BPT.TRAP 0x1 ;  /* 0x000000040000795c */ /* 0x000fe20000300000 */
.L_x_93:
[----:B------:R-:W0:Y:S01]  /*3e20*/  LDC R16, c[0x0][0x380] ;  /* 0x0000e000ff107b82 */ /* 0x000e220000000800 */
[----:B------:R-:W-:Y:S01]  /*3e30*/  R2UR UR4, R7 ;  /* 0x00000000070472ca */ /* 0x000fe200000e0000 */
[----:B------:R-:W-:Y:S01]  /*3e40*/  ULDC UR24, c[0x0][0x38c] ;  /* 0x0000e30000187ab9 */ /* 0x000fe20000000800 */
[----:B------:R-:W-:Y:S01]  /*3e50*/  R2UR UR13, R21 ;  /* 0x00000000150d72ca */ /* 0x000fe200000e0000 */
[----:B------:R-:W-:Y:S01]  /*3e60*/  UISETP.NE.AND UP0, UPT, UR24, 0x1, UPT ;  /* 0x000000011800788c */ /* 0x000fe2000bf05270 */
[----:B------:R-:W-:Y:S01]  /*3e70*/  R2UR UR17, R9 ;  /* 0x00000000091172ca */ /* 0x000fe200000e0000 */
[----:B------:R-:W-:Y:S01]  /*3e80*/  ULDC UR12, c[0x0][0x3ec] ;  /* 0x0000fb00000c7ab9 */ /* 0x000fe20000000800 */
[C---:B------:R-:W-:Y:S01]  /*3e90*/  R2UR UR18, R14.reuse ;  /* 0x000000000e1272ca */ /* 0x040fe200000e0000 */
[----:B------:R-:W1:Y:S01]  /*3ea0*/  LDC.64 R18, c[0x0][0x3f8] ;  /* 0x0000fe00ff127b82 */ /* 0x000e620000000a00 */
[----:B------:R-:W-:Y:S01]  /*3eb0*/  VIADD R14, R14, 0x1 ;  /* 0x000000010e0e7836 */ /* 0x000fe20000000000 */
[----:B------:R-:W-:Y:S01]  /*3ec0*/  R2UR UR10, R17 ;  /* 0x00000000110a72ca */ /* 0x000fe200000e0000 */
[----:B------:R-:W-:Y:S01]  /*3ed0*/  VIADD R24, R24, 0xffffffff ;  /* 0xffffffff18187836 */ /* 0x000fe20000000000 */
[----:B------:R-:W-:Y:S01]  /*3ee0*/  R2UR UR16, R11 ;  /* 0x000000000b1072ca */ /* 0x000fe200000e0000 */
[----:B------:R-:W-:Y:S01]  /*3ef0*/  ULDC.64 UR28, c[0x0][0x198] ;  /* 0x00006600001c7ab9 */ /* 0x000fe20000000a00 */
[----:B------:R-:W-:Y:S01]  /*3f00*/  R2UR UR31, R2 ;  /* 0x00000000021f72ca */ /* 0x000fe200000e0000 */
[----:B------:R-:W-:Y:S01]  /*3f10*/  @UP0 ULDC.64 UR8, c[0x0][0x390] ;  /* 0x0000e40000080ab9 */ /* 0x000fe20000000a00 */
[----:B------:R-:W1:Y:S01]  /*3f20*/  LDC.64 R4, c[0x0][0x3d0] ;  /* 0x0000f400ff047b82 */ /* 0x000e620000000a00 */
[----:B------:R-:W-:Y:S01]  /*3f30*/  ULDC.64 UR20, c[0x0][0x3f0] ;  /* 0x0000fc0000147ab9 */ /* 0x000fe20000000a00 */
[----:B------:R-:W-:Y:S01]  /*3f40*/  ISETP.GT.AND P6, PT, R24, 0x1, PT ;  /* 0x000000011800780c */ /* 0x000fe20003fc4270 */
[----:B------:R-:W-:-:S02]  /*3f50*/  UIADD3 UR17, UR17, 0x38000, URZ ;  /* 0x0003800011117890 */ /* 0x000fc4000fffe03f */
[----:B------:R-:W-:Y:S01]  /*3f60*/  USHF.L.U32 UR18, UR18, 0x6, URZ ;  /* 0x0000000612127899 */ /* 0x000fe2000800063f */
[----:B------:R-:W-:Y:S01]  /*3f70*/  UMOV UR33, 0x30000 ;  /* 0x0003000000217882 */ /* 0x000fe20000000000 */
[----:B0-----:R-:W-:Y:S01]  /*3f80*/  ISETP.NE.AND P2, PT, R16, 0x1, PT ;  /* 0x000000011000780c */ /* 0x001fe20003f45270 */
[----:B------:R-:W0:Y:S01]  /*3f90*/  LDC R20, c[0x0][0x400] ;  /* 0x00010000ff147b82 */ /* 0x000e220000000800 */
[----:B------:R-:W-:Y:S01]  /*3fa0*/  ULEA UR16, UR16, UR10, 0xd ;  /* 0x0000000a10107291 */ /* 0x000fe2000f8e683f */
[----:B------:R-:W-:Y:S01]  /*3fb0*/  UMOV UR26, 0x0 ;  /* 0x00000000001a7882 */ /* 0x000fe20000000000 */
[----:B------:R-:W-:-:S09]  /*3fc0*/  UMOV UR27, 0x10000000 ;  /* 0x10000000001b7882 */ /* 0x000fd20000000000 */
[----:B------:R-:W-:Y:S01]  /*3fd0*/  @P2 IMAD.U32 R8, RZ, RZ, UR4 ;  /* 0x00000004ff082e24 */ /* 0x000fe2000f8e00ff */
[----:B------:R-:W-:-:S04]  /*3fe0*/  ULDC.64 UR4, c[0x0][0x3c8] ;  /* 0x0000f20000047ab9 */ /* 0x000fc80000000a00 */
[----:B------:R-:W-:Y:S01]  /*3ff0*/  @P2 R2UR UR13, R8 ;  /* 0x00000000080d22ca */ /* 0x000fe200000e0000 */
[C---:B------:R-:W-:Y:S01]  /*4000*/  IMAD R8, R11.reuse, 0x1000, R0 ;  /* 0x000010000b087824 */ /* 0x040fe200078e0200 */
[----:B------:R-:W-:Y:S01]  /*4010*/  ISETP.NE.AND P2, PT, R14, UR15, PT ;  /* 0x0000000f0e007c0c */ /* 0x000fe2000bf45270 */
[----:B------:R-:W-:Y:S02]  /*4020*/  VIADD R11, R11, 0x1 ;  /* 0x000000010b0b7836 */ /* 0x000fe40000000000 */
[----:B------:R-:W-:Y:S01]  /*4030*/  IMAD R8, R8, 0x2, R17 ;  /* 0x0000000208087824 */ /* 0x000fe200078e0211 */
[----:B------:R-:W-:Y:S01]  /*4040*/  SEL R14, R14, RZ, P2 ;  /* 0x000000ff0e0e7207 */ /* 0x000fe20001000000 */
[----:B-1----:R-:W-:Y:S01]  /*4050*/  IMAD R17, R13, R4, R19 ;  /* 0x000000040d117224 */ /* 0x002fe200078e0213 */
[----:B------:R-:W-:Y:S01]  /*4060*/  ISETP.NE.AND P5, PT, R11, 0xe, PT ;  /* 0x0000000e0b00780c */ /* 0x000fe20003fa5270 */
[----:B------:R-:W-:Y:S01]  /*4070*/  IMAD R4, R15, UR5, R18 ;  /* 0x000000050f047c24 */ /* 0x000fe2000f8e0212 */
[----:B------:R-:W-:Y:S01]  /*4080*/  R2UR UR23, R8 ;  /* 0x00000000081772ca */ /* 0x000fe200000e0000 */
[----:B------:R-:W-:Y:S01]  /*4090*/  ULDC UR5, c[0x0][0x398] ;  /* 0x0000e60000057ab9 */ /* 0x000fe20000000800 */
[----:B------:R-:W1:Y:S01]  /*40a0*/  LDC.64 R8, c[0x0][0x3e0] ;  /* 0x0000f800ff087b82 */ /* 0x000e620000000a00 */
[----:B------:R-:W-:Y:S01]  /*40b0*/  UIMAD.WIDE.U32 UR6, UR13, UR8, URZ ;  /* 0x000000080d0672a5 */ /* 0x000fe2000f8e003f */
[----:B------:R-:W-:Y:S01]  /*40c0*/  IMAD.U32 R4, R17, 0x20, R4 ;  /* 0x0000002011047824 */ /* 0x000fe200078e0004 */
[----:B------:R-:W-:Y:S01]  /*40d0*/  UMOV UR14, UR13 ;  /* 0x0000000d000e7c82 */ /* 0x000fe20008000000 */
[----:B------:R-:W-:Y:S01]  /*40e0*/  UIADD3 UR6, -UR13, URZ, URZ ;  /* 0x0000003f0d067290 */ /* 0x000fe2000fffe13f */
[----:B------:R-:W-:Y:S01]  /*40f0*/  VIADD R17, R15, 0x1 ;  /* 0x000000010f117836 */ /* 0x000fe20000000000 */
[----:B------:R-:W-:Y:S01]  /*4100*/  @UP0 USHF.R.U32.HI UR14, URZ, UR9, UR7 ;  /* 0x000000093f0e0299 */ /* 0x000fe20008011607 */
[----:B------:R-:W-:Y:S01]  /*4110*/  @P2 IMAD.MOV R17, RZ, RZ, R15 ;  /* 0x000000ffff112224 */ /* 0x000fe200078e020f */
[----:B------:R-:W-:Y:S01]  /*4120*/  UISETP.NE.AND UP0, UPT, UR5, 0x1, UPT ;  /* 0x000000010500788c */ /* 0x000fe2000bf05270 */
[----:B0-----:R-:W-:Y:S01]  /*4130*/  IMAD R5, R12, R5, R20 ;  /* 0x000000050c057224 */ /* 0x001fe200078e0214 */
[----:B------:R-:W-:Y:S01]  /*4140*/  UIADD3 UR25, -UR14, URZ, URZ ;  /* 0x0000003f0e197290 */ /* 0x000fe2000fffe13f */
[----:B------:R-:W-:Y:S01]  /*4150*/  IMAD R16, R16, UR6, R21 ;  /* 0x0000000610107c24 */ /* 0x000fe2000f8e0215 */
[----:B------:R-:W-:Y:S01]  /*4160*/  ULDC.64 UR8, c[0x0][0x3c0] ;  /* 0x0000f00000087ab9 */ /* 0x000fe20000000a00 */
[----:B------:R-:W-:Y:S01]  /*4170*/  IMAD.U32 R4, R5, 0x400, R4 ;  /* 0x0000040005047824 */ /* 0x000fe200078e0004 */
[----:B------:R-:W-:Y:S01]  /*4180*/  UMOV UR22, UR14 ;  /* 0x0000000e00167c82 */ /* 0x000fe20008000000 */
[----:B------:R-:W-:Y:S01]  /*4190*/  UIADD3 UR6, UP1, UR28, 0xf0, URZ ;  /* 0x000000f01c067890 */ /* 0x000fe2000ff3e03f */
[----:B------:R-:W-:Y:S01]  /*41a0*/  R2UR UR19, R16 ;  /* 0x00000000101372ca */ /* 0x000fe200000e0000 */
[----:B------:R-:W-:Y:S01]  /*41b0*/  UIADD3 UR28, UP2, UR28, 0x270, URZ ;  /* 0x000002701c1c7890 */ /* 0x000fe2000ff5e03f */
[----:B------:R-:W-:Y:S01]  /*41c0*/  R2UR UR30, R4 ;  /* 0x00000000041e72ca */ /* 0x000fe200000e0000 */
[----:B------:R-:W-:Y:S01]  /*41d0*/  @UP0 ULDC UR10, c[0x0][0x39c] ;  /* 0x0000e700000a0ab9 */ /* 0x000fe20000000800 */
[----:B------:R-:W-:Y:S01]  /*41e0*/  @UP0 ULDC UR32, c[0x0][0x3a0] ;  /* 0x0000e80000200ab9 */ /* 0x000fe20000000800 */
[----:B------:R-:W-:Y:S01]  /*41f0*/  UIMAD.WIDE.U32 UR10, UR14, UR10, URZ ;  /* 0x0000000a0e0a72a5 */ /* 0x000fe2000f8e003f */
[----:B------:R-:W-:Y:S01]  /*4200*/  VIADD R4, R13, 0x1 ;  /* 0x000000010d047836 */ /* 0x000fe20000000000 */
[----:B------:R-:W-:Y:S01]  /*4210*/  UIADD3.X UR7, URZ, UR29, URZ, UP1, !UPT ;  /* 0x0000001d3f077290 */ /* 0x000fe20008ffe43f */
[----:B-1----:R-:W-:Y:S01]  /*4220*/  ISETP.NE.AND P3, PT, R17, R8, PT ;  /* 0x000000081100720c */ /* 0x002fe20003f65270 */
[----:B------:R-:W-:Y:S01]  /*4230*/  @UP0 USHF.R.U32.HI UR22, URZ, UR32, UR11 ;  /* 0x000000203f160299 */ /* 0x000fe2000801160b */
[----:B------:R-:W-:Y:S01]  /*4240*/  VIADD R5, R12, 0x1 ;  /* 0x000000010c057836 */ /* 0x000fe20000000000 */
[----:B------:R-:W-:Y:S01]  /*4250*/  ULOP3.LUT UR11, UR18, 0x20, UR31, 0xf8, !UPT ;  /* 0x00000020120b7892 */ /* 0x000fe2000f8ef81f */
[----:B------:R-:W-:Y:S01]  /*4260*/  SEL R11, R11, RZ, P5 ;  /* 0x000000ff0b0b7207 */ /* 0x000fe20002800000 */
[----:B------:R-:W-:-:S02]  /*4270*/  UIADD3 UR10, -UR22, URZ, URZ ;  /* 0x0000003f160a7290 */ /* 0x000fc4000fffe13f */
[----:B------:R-:W-:Y:S01]  /*4280*/  UIMAD UR19, UR19, UR8, UR12 ;  /* 0x00000008131372a4 */ /* 0x000fe2000f8e020c */
[----:B------:R-:W-:Y:S01]  /*4290*/  R2UR UR12, R15 ;  /* 0x000000000f0c72ca */ /* 0x000fe200000e0000 */
[----:B------:R-:W-:Y:S01]  /*42a0*/  UIMAD UR5, UR5, UR10, UR14 ;  /* 0x0000000a050572a4 */ /* 0x000fe2000f8e020e */
[----:B------:R-:W-:Y:S01]  /*42b0*/  R2UR UR14, R12 ;  /* 0x000000000c0e72ca */ /* 0x000fe200000e0000 */
[----:B------:R-:W-:Y:S01]  /*42c0*/  UIMAD UR8, UR24, UR25, UR13 ;  /* 0x00000019180872a4 */ /* 0x000fe2000f8e020d */
[----:B------:R-:W-:Y:S01]  /*42d0*/  R2UR UR13, R13 ;  /* 0x000000000d0d72ca */ /* 0x000fe200000e0000 */
[----:B------:R-:W-:Y:S01]  /*42e0*/  @P3 IMAD.MOV R4, RZ, RZ, R13 ;  /* 0x000000ffff043224 */ /* 0x000fe200078e020d */
[----:B------:R-:W-:Y:S01]  /*42f0*/  R2UR UR10, R22 ;  /* 0x00000000160a72ca */ /* 0x000fe200000e0000 */
[----:B------:R-:W-:Y:S01]  /*4300*/  UIMAD UR21, UR5, UR4, UR21 ;  /* 0x00000004051572a4 */ /* 0x000fe2000f8e0215 */
[----:B------:R-:W-:Y:S01]  /*4310*/  SEL R15, R17, RZ, P3 ;  /* 0x000000ff110f7207 */ /* 0x000fe20001800000 */
[----:B------:R-:W-:Y:S01]  /*4320*/  UIMAD UR20, UR8, UR9, UR20 ;  /* 0x00000009081472a4 */ /* 0x000fe2000f8e0214 */
[C---:B------:R-:W-:Y:S01]  /*4330*/  ISETP.NE.AND P4, PT, R4.reuse, R9, PT ;  /* 0x000000090400720c */ /* 0x040fe20003f85270 */
[----:B------:R-:W-:Y:S01]  /*4340*/  UPRMT UR4, UR30, 0x5410, URZ ;  /* 0x000054101e047896 */ /* 0x000fe2000800003f */
[----:B------:R-:W-:Y:S01]  /*4350*/  SEL R9, RZ, 0x1, P5 ;  /* 0x00000001ff097807 */ /* 0x000fe20002800000 */
[----:B------:R-:W-:Y:S01]  /*4360*/  UIADD3 UR8, UR23, 0x1c000, URZ ;  /* 0x0001c00017087890 */ /* 0x000fe2000fffe03f */
[----:B------:R-:W-:Y:S01]  /*4370*/  SEL R13, R4, RZ, P4 ;  /* 0x000000ff040d7207 */ /* 0x000fe20002000000 */
[----:B------:R-:W-:Y:S01]  /*4380*/  UIADD3.X UR29, URZ, UR29, URZ, UP2, !UPT ;  /* 0x0000001d3f1d7290 */ /* 0x000fe200097fe43f */
[----:B------:R-:W-:Y:S01]  /*4390*/  LOP3.LUT R10, R10, R9, RZ, 0x3c, !PT ;  /* 0x000000090a0a7212 */ /* 0x000fe200078e3cff */
[----:B------:R-:W-:-:S03]  /*43a0*/  UMOV UR9, UR17 ;  /* 0x0000001100097c82 */ /* 0x000fc60008000000 */
[----:B------:R4:W-:Y:S03]  /*43b0*/  UTMALDG.5D.IM2COL [UR16], [UR6], UR4 ;  /* 0x00000010060073b4 */ /* 0x0009e60008060004 */
[----:B------:R-:W-:-:S04]  /*43c0*/  @P4 IMAD.MOV R5, RZ, RZ, R12 ;  /* 0x000000ffff054224 */ /* 0x000fc800078e020c */
[----:B------:R-:W-:Y:S01]  /*43d0*/  IMAD.MOV.U32 R12, RZ, RZ, R5 ;  /* 0x000000ffff0c7224 */ /* 0x000fe200078e0005 */
[----:B------:R4:W-:Y:S02]  /*43e0*/  UTMALDG.5D.MULTICAST [UR8], [UR28], UR33, desc[UR26] ;  /* 0x00001a081c0073b4 */ /* 0x0009e40008021821 */
[----:B----4-:R-:W-:Y:S05]  /*43f0*/  @P6 BRA `(.L_x_94) ;  /* 0xfffffff800446947 */ /* 0x010fea000383ffff */
.L_x_90:
[----:B------:R-:W-:Y:S05]  /*4400*/  BSYNC B0 ;  /* 0x0000000000007941 */ /* 0x000fea0003800000 */
.L_x_89:
[----:B------:R-:W-:Y:S01]  /*4410*/  ISETP.GE.U32.AND P0, PT, R6, 0xe, PT ;  /* 0x0000000e0600780c */ /* 0x000fe20003f06070 */
[----:B------:R-:W-:-:S12]  /*4420*/  IMAD.MOV.U32 R4, RZ, RZ, 0x1 ;  /* 0x00000001ff047424 */ /* 0x000fd800078e00ff */
[----:B------:R-:W-:Y:S05]  /*4430*/  @!P0 BRA `(.L_x_95) ;  /* 0x00000000001c8947 */ /* 0x000fea0003800000 */
[----:B------:R-:W-:-:S05]  /*4440*/  SHF.R.U32.HI R4, RZ, 0x1, R6 ;  /* 0x00000001ff047819 */ /* 0x000fca0000011606 */
[----:B------:R-:W-:-:S05]  /*4450*/  IMAD.WIDE.U32 R4, R4, -0x6db6db6d, RZ ;  /* 0x9249249304047825 */ /* 0x000fca00078e00ff */
[----:B--2--5:R-:W-:-:S04]  /*4460*/  SHF.R.U32.HI R0, RZ, 0x2, R5 ;  /* 0x00000002ff007819 */ /* 0x024fc80000011605 */
[----:B------:R-:W-:-:S04]  /*4470*/  LOP3.LUT R0, R0, 0x1, RZ, 0xc0, !PT ;  /* 0x0000000100007812 */ /* 0x000fc800078ec0ff */
[----:B------:R-:W-:-:S04]  /*4480*/  ISETP.NE.U32.AND P0, PT, R0, 0x1, PT ;  /* 0x000000010000780c */ /* 0x000fc80003f05070 */
[----:B------:R-:W-:-:S04]  /*4490*/  ISETP.NE.U32.AND.EX P0, PT, RZ, RZ, PT, P0 ;  /* 0x000000ffff00720c */ /* 0x000fc80003f05100 */
[----:B------:R-:W-:-:S09]  /*44a0*/  SEL R4, RZ, 0x1, !P0 ;  /* 0x00000001ff047807 */ /* 0x000fd20004000000 */
.L_x_95:
[----:B------:R-:W-:Y:S05]  /*44b0*/  WARPSYNC.ALL ;  /* 0x0000000000007948 */ /* 0x000fea0003800000 */
[----:B------:R-:W-:-:S13]  /*44c0*/  ELECT P0, URZ, PT ;  /* 0x00000000003f782f */ /* 0x000fda0003800000 */
[----:B------:R-:W-:Y:S05]  /*44d0*/  @!P0 EXIT ;  /* 0x000000000000894d */ /* 0x000fea0003800000 */
[----:B------:R-:W-:-:S04]  /*44e0*/  LOP3.LUT R3, R3, 0x2, RZ, 0xfc, !PT ;  /* 0x0000000203037812 */ /* 0x000fc800078efcff */
[----:B------:R-:W-:-:S13]  /*44f0*/  ISETP.NE.AND P0, PT, R3, 0x3, PT ;  /* 0x000000030300780c */ /* 0x000fda0003f05270 */
[----:B------:R-:W-:Y:S05]  /*4500*/  @!P0 BRA `(.L_x_96) ;  /* 0x0000000000048947 */ /* 0x000fea0003800000 */
[----:B------:R-:W-:Y:S01]  /*4510*/  BPT.TRAP 0x1 ;  /* 0x000000040000795c */ /* 0x000fe20000300000 */
.L_x_96:
[----:B------:R-:W4:Y:S01]  /*4520*/  S2R R5, SR_CgaCtaId ;  /* 0x0000000000057919 */ /* 0x000f220000008800 */
[----:B---3-5:R-:W-:Y:S02]  /*4530*/  SHF.R.U32.HI R2, RZ, 0x1, R6 ;  /* 0x00000001ff027819 */ /* 0x028fe40000011606 */
[----:B--2---:R-:W-:-:S03]  /*4540*/  MOV R0, 0x400 ;  /* 0x0000040000007802 */ /* 0x004fc60000000f00 */
[----:B------:R-:W-:-:S05]  /*4550*/  IMAD.WIDE.U32 R2, R2, -0x6db6db6d, RZ ;  /* 0x9249249302027825 */ /* 0x000fca00078e00ff */
[----:B------:R-:W-:-:S05]  /*4560*/  SHF.R.U32.HI R3, RZ, 0x2, R3 ;  /* 0x00000002ff037819 */ /* 0x000fca0000011603 */
[----:B------:R-:W-:Y:S01]  /*4570*/  IMAD R3, R3, -0xe, R6 ;  /* 0xfffffff203037824 */ /* 0x000fe200078e0206 */
[----:B----4-:R-:W-:Y:S02]  /*4580*/  LEA R0, R5, R0, 0x18 ;  /* 0x0000000005007211 */ /* 0x010fe400078ec0ff */
[----:B------:R-:W-:-:S03]  /*4590*/  SHF.L.U32 R5, R4, 0x1f, RZ ;  /* 0x0000001f04057819 */ /* 0x000fc600000006ff */
[----:B------:R-:W-:-:S04]  /*45a0*/  VIADD R0, R0, 0x38070 ;  /* 0x0003807000007836 */ /* 0x000fc80000000000 */
[----:B------:R-:W-:-:S07]  /*45b0*/  IMAD R2, R3, 0x8, R0 ;  /* 0x0000000803027824 */ /* 0x000fce00078e0200 */
.L_x_97:
[----:B--2---:R2:W3:Y:S02]  /*45c0*/  SYNCS.PHASECHK.TRANS64.TRYWAIT P0, [R2+URZ], R5 ;  /* 0x00000005020075a7 */ /* 0x0044e4000800017f */
[----:B---3--:R-:W-:Y:S05]  /*45d0*/  @!P0 NANOSLEEP.SYNCS 0x989680 ;  /* 0x009896800000895d */ /* 0x008fea0003900000 */
[----:B------:R-:W3:Y:S02]  /*45e0*/  @!P0 SYNCS.PHASECHK.TRANS64 P0, [R2+URZ], R5 ;  /* 0x00000005020085a7 */ /* 0x000ee4000800007f */
[----:B---3--:R-:W-:Y:S05]  /*45f0*/  @!P0 BRA `(.L_x_97) ;  /* 0xfffffffc00f08947 */ /* 0x008fea000383ffff */
[----:B------:R-:W-:-:S05]  /*4600*/  VIADD R3, R3, 0x1 ;  /* 0x0000000103037836 */ /* 0x000fca0000000000 */
[----:B------:R-:W-:-:S04]  /*4610*/  ISETP.NE.AND P0, PT, R3, 0xe, PT ;  /* 0x0000000e0300780c */ /* 0x000fc80003f05270 */
[----:B--2---:R-:W-:Y:S02]  /*4620*/  SEL R5, RZ, 0x1, P0 ;  /* 0x00000001ff057807 */ /* 0x004fe40000000000 */
[----:B------:R-:W-:Y:S02]  /*4630*/  SEL R3, R3, RZ, P0 ;  /* 0x000000ff03037207 */ /* 0x000fe40000000000 */
[----:B------:R-:W-:-:S03]  /*4640*/  LOP3.LUT R7, R4, R5, RZ, 0x3c, !PT ;  /* 0x0000000504077212 */ /* 0x000fc600078e3cff */
[----:B------:R-:W-:Y:S01]  /*4650*/  IMAD R2, R3, 0x8, R0 ;  /* 0x0000000803027824 */ /* 0x000fe200078e0200 */
[----:B------:R-:W-:-:S07]  /*4660*/  SHF.L.U32 R5, R7, 0x1f, RZ ;  /* 0x0000001f07057819 */ /* 0x000fce00000006ff */
.L_x_98:
        /* <DEDUP_REMOVED lines=11> */
.L_x_99:
        /* <DEDUP_REMOVED lines=11> */
.L_x_100:
        /* <DEDUP_REMOVED lines=11> */
.L_x_101:
        /* <DEDUP_REMOVED lines=11> */
.L_x_102:
        /* <DEDUP_REMOVED lines=11> */
.L_x_103:
        /* <DEDUP_REMOVED lines=11> */
.L_x_104:
        /* <DEDUP_REMOVED lines=11> */
.L_x_105:
        /* <DEDUP_REMOVED lines=11> */
.L_x_106:
        /* <DEDUP_REMOVED lines=11> */
.L_x_107:
        /* <DEDUP_REMOVED lines=11> */
.L_x_108:
        /* <DEDUP_REMOVED lines=11> */
.L_x_109:
        /* <DEDUP_REMOVED lines=11> */
.L_x_110:
[----:B--2---:R2:W3:Y:S02]  /*4eb0*/  SYNCS.PHASECHK.TRANS64.TRYWAIT P0, [R3+URZ], R0 ;  /* 0x00000000030075a7 */ /* 0x0044e4000800017f */
[----:B---3--:R-:W-:Y:S05]  /*4ec0*/  @!P0 NANOSLEEP.SYNCS 0x989680 ;  /* 0x009896800000895d */ /* 0x008fea0003900000 */
[----:B------:R-:W3:Y:S02]  /*4ed0*/  @!P0 SYNCS.PHASECHK.TRANS64 P0, [R3+URZ], R0 ;  /* 0x00000000030085a7 */ /* 0x000ee4000800007f */
[----:B---3--:R-:W-:Y:S05]  /*4ee0*/  @P0 EXIT ;  /* 0x000000000000094d */ /* 0x008fea0003800000 */
[----:B------:R-:W-:Y:S05]  /*4ef0*/  BRA `(.L_x_110) ;  /* 0xfffffffc00ec7947 */ /* 0x000fea000383ffff */
.L_x_111:
[----:B------:R-:W-:-:S00]  /*4f00*/  BRA `(.L_x_111) ;  /* 0xfffffffc00fc7947 */ /* 0x000fc0000383ffff */
[----:B------:R-:W-:-:S00]  /*4f10*/  NOP ;  /* 0x0000000000007918 */ /* 0x000fc00000000000 */
        /* <DEDUP_REMOVED lines=14> */
.L_x_112:


//--------------------- .nv.shared._ZN7cutlass13device_kernelINS_4conv6kernel13ConvUniversalINS1_16ConvProblemShapeILNS1_8OperatorE1ELi3EEENS1_10collective14CollectiveConvINS1_46MainloopSm90TmaGmmaWarpSpecializedImplicitGemmILS5_1ELi14ELi3EN4cute5tupleIJNSA_1CILi2EEENSC_ILi1EEESE_EEENS1_36KernelImplicitTmaWarpSpecializedSm90ELi1EEENSB_IJNSC_ILi64EEESI_NSB_IJSI_EEEEEENS_6half_tESL_NSA_8TiledMMAINSA_8MMA_AtomIJNSA_4SM904GMMA25MMA_64x64x16_F32F16F16_SSILNSP_5MajorE0ELSR_1ELNSP_7ScaleInE1ELSS_1EEEEEENSA_6LayoutINSB_IJSE_SE_SE_EEENSB_IJNSC_ILi0EEESX_SX_EEEEENSB_IJNSA_10UnderscoreES10_S10_EEEEENS7_6detail26Sm90ImplicitGemmTileTraitsINSA_20SM90_TMA_LOAD_IM2COLENSA_14ComposedLayoutINSA_7SwizzleILi3ELi4ELi3EEENSA_18smem_ptr_flag_bitsILi16EEENSV_INSB_IJNSB_IJNSC_ILi8EEES1B_EEENSB_IJSI_SE_EEENSB_IJSE_NSC_ILi14EEEEEEEEENSB_IJNSB_IJSI_NSC_ILi512EEEEEENSB_IJSE_SX_EEENSB_IJSX_NSC_ILi4096EEEEEEEEEEEEEvEENS14_INSA_23SM90_TMA_LOAD_MULTICASTENS16_IS18_S1A_NSV_INSB_IJS1D_S1C_S1F_EEENSB_IJS1J_S1I_S1L_EEEEEEEvEEEENS_8epilogue10collective6detail29Sm90TmaWarpSpecializedAdapterINS1Y_15DefaultEpilogueISL_NSB_IJNSB_IJllllEEESE_SX_EEES23_NS1X_6thread17LinearCombinationISL_Li1EffLNS24_9ScaleType4KindE0ELNS_15FloatRoundStyleE2ESL_EENS_4gemm15EpilogueDefaultEEEEEvvEEEEvNT_6ParamsE --------------------------
	.section	.nv.shared._ZN7cutlass13device_kernelINS_4conv6kernel13ConvUniversalINS1_16ConvProblemShapeILNS1_8OperatorE1ELi3EEENS1_10collective14CollectiveConvINS1_46MainloopSm90TmaGmmaWarpSpecializedImplicitGemmILS5_1ELi14ELi3EN4cute5tupleIJNSA_1CILi2EEENSC_ILi1EEESE_EEENS1_36KernelImplicitTmaWarpSpecializedSm90ELi1EEENSB_IJNSC_ILi64EEESI_NSB_IJSI_EEEEEENS_6half_tESL_NSA_8TiledMMAINSA_8MMA_AtomIJNSA_4SM904GMMA25MMA_64x64x16_F32F16F16_SSILNSP_5MajorE0ELSR_1ELNSP_7ScaleInE1ELSS_1EEEEEENSA_6LayoutINSB_IJSE_SE_SE_EEENSB_IJNSC_ILi0EEESX_SX_EEEEENSB_IJNSA_10UnderscoreES10_S10_EEEEENS7_6detail26Sm90ImplicitGemmTileTraitsINSA_20SM90_TMA_LOAD_IM2COLENSA_14ComposedLayoutINSA_7SwizzleILi3ELi4ELi3EEENSA_18smem_ptr_flag_bitsILi16EEENSV_INSB_IJNSB_IJNSC_ILi8EEES1B_EEENSB_IJSI_SE_EEENSB_IJSE_NSC_ILi14EEEEEEEEENSB_IJNSB_IJSI_NSC_ILi512EEEEEENSB_IJSE_SX_EEENSB_IJSX_NSC_ILi4096EEEEEEEEEEEEEvEENS14_INSA_23SM90_TMA_LOAD_MULTICASTENS16_IS18_S1A_NSV_INSB_IJS1D_S1C_S1F_EEENSB_IJS1J_S1I_S1L_EEEEEEEvEEEENS_8epilogue10collective6detail29Sm90TmaWarpSpecializedAdapterINS1Y_15DefaultEpilogueISL_NSB_IJNSB_IJllllEEESE_SX_EEES23_NS1X_6thread17LinearCombinationISL_Li1EffLNS24_9ScaleType4KindE0ELNS_15FloatRoundStyleE2ESL_EENS_4gemm15EpilogueDefaultEEEEEvvEEEEvNT_6ParamsE,"aw",@nobits
	.sectionflags	@""
	.align	16
	.zero		1024


//--------------------- .nv.shared.reserved.0     --------------------------
	.section	.nv.shared.reserved.0,"aw",@nobits
	.weak		__nv_reservedSMEM_offset_0_alias
	.size		__nv_reservedSMEM_offset_0_alias, 0, 0
	.other		__nv_reservedSMEM_offset_0_alias,@"STO_CUDA_RESERVED_SHARED STV_DEFAULT"
__nv_reservedSMEM_offset_0_alias:
	.zero		0


//--------------------- .nv.global                --------------------------
	.section	.nv.global,"aw",@nobits
.nv.global:
	.type		_ZN39_INTERNAL_dd04da25_4_k_cu_a7a13fab_30834cute1_E,@object
	.size		_ZN39_INTERNAL_dd04da25_4_k_cu_a7a13fab_30834cute1_E,(_ZN39_INTERNAL_dd04da25_4_k_cu_a7a13fab_30834cuda3std3__45__cpo6cbeginE - _ZN39_INTERNAL_dd04da25_4_k_cu_a7a13fab_30834cute1_E)
_ZN39_INTERNAL_dd04da25_4_k_cu_a7a13fab_30834cute1_E:
	.zero		1
	.type		_ZN39_INTERNAL_dd04da25_4_k_cu_a7a13fab_30834cuda3std3__45__cpo6cbeginE,@object
	.size		_ZN39_INTERNAL_dd04da25_4_k_cu_a7a13fab_30834cuda3std3__45__cpo6cbeginE,(_ZN39_INTERNAL_dd04da25_4_k_cu_a7a13fab_30834cuda3std3__48in_placeE - _ZN39_INTERNAL_dd04da25_4_k_cu_a7a13fab_30834cuda3std3__45__cpo6cbeginE)
_ZN39_INTERNAL_dd04da25_4_k_cu_a7a13fab_30834cuda3std3__45__cpo6cbeginE:
	.zero		1
	.type		_ZN39_INTERNAL_dd04da25_4_k_cu_a7a13fab_30834cuda3std3__48in_placeE,@object
	.size		_ZN39_INTERNAL_dd04da25_4_k_cu_a7a13fab_30834cuda3std3__48in_placeE,(_ZN39_INTERNAL_dd04da25_4_k_cu_a7a13fab_30834cuda3std6ranges3__45__cpo9iter_moveE - _ZN39_INTERNAL_dd04da25_4_k_cu_a7a13fab_30834cuda3std3__48in_placeE)
_ZN39_INTERNAL_dd04da25_4_k_cu_a7a13fab_30834cuda3std3__48in_placeE:
	.zero		1
	.type		_ZN39_INTERNAL_dd04da25_4_k_cu_a7a13fab_30834cuda3std6ranges3__45__cpo9iter_moveE,@object
	.size		_ZN39_INTERNAL_dd04da25_4_k_cu_a7a13fab_30834cuda3std6ranges3__45__cpo9iter_moveE,(_ZN39_INTERNAL_dd04da25_4_k_cu_a7a13fab_30834cuda3std3__45__cpo5beginE - _ZN39_INTERNAL_dd04da25_4_k_cu_a7a13fab_30834cuda3std6ranges3__45__cpo9iter_moveE)
_ZN39_INTERNAL_dd04da25_4_k_cu_a7a13fab_30834cuda3std6ranges3__45__cpo9iter_moveE:
	.zero		1
	.type		_ZN39_INTERNAL_dd04da25_4_k_cu_a7a13fab_30834cuda3std3__45__cpo5beginE,@object
	.size		_ZN39_INTERNAL_dd04da25_4_k_cu_a7a13fab_30834cuda3std3__45__cpo5beginE,(_ZN39_INTERNAL_dd04da25_4_k_cu_a7a13fab_30834cuda3std3__441_GLOBAL__N__dd04da25_4_k_cu_a7a13fab_30836ignoreE - _ZN39_INTERNAL_dd04da25_4_k_cu_a7a13fab_30834cuda3std3__45__cpo5beginE)
_ZN39_INTERNAL_dd04da25_4_k_cu_a7a13fab_30834cuda3std3__45__cpo5beginE:
	.zero		1
	.type		_ZN39_INTERNAL_dd04da25_4_k_cu_a7a13fab_30834cuda3std3__441_GLOBAL__N__dd04da25_4_k_cu_a7a13fab_30836ignoreE,@object
	.size		_ZN39_INTERNAL_dd04da25_4_k_cu_a7a13fab_30834cuda3std3__441_GLOBAL__N__dd04da25_4_k_cu_a7a13fab_30836ignoreE,(_ZN39_INTERNAL_dd04da25_4_k_cu_a7a13fab_30834cute7productE - _ZN39_INTERNAL_dd04da25_4_k_cu_a7a13fab_30834cuda3std3__441_GLOBAL__N__dd04da25_4_k_cu_a7a13fab_30836ignoreE)
_ZN39_INTERNAL_dd04da25_4_k_cu_a7a13fab_30834cuda3std3__441_GLOBAL__N__dd04da25_4_k_cu_a7a13fab_30836ignoreE:
	.zero		1
	.type		_ZN39_INTERNAL_dd04da25_4_k_cu_a7a13fab_30834cute7productE,@object
	.size		_ZN39_INTERNAL_dd04da25_4_k_cu_a7a13fab_30834cute7productE,(_ZN39_INTERNAL_dd04da25_4_k_cu_a7a13fab_30834cuda3std3__45__cpo3endE - _ZN39_INTERNAL_dd04da25_4_k_cu_a7a13fab_30834cute7productE)
_ZN39_INTERNAL_dd04da25_4_k_cu_a7a13fab_30834cute7productE:
	.zero		1
	.type		_ZN39_INTERNAL_dd04da25_4_k_cu_a7a13fab_30834cuda3std3__45__cpo3endE,@object
	.size		_ZN39_INTERNAL_dd04da25_4_k_cu_a7a13fab_30834cuda3std3__45__cpo3endE,(_ZN39_INTERNAL_dd04da25_4_k_cu_a7a13fab_30834cuda3std3__419piecewise_constructE - _ZN39_INTERNAL_dd04da25_4_k_cu_a7a13fab_30834cuda3std3__45__cpo3endE)
_ZN39_INTERNAL_dd04da25_4_k_cu_a7a13fab_30834cuda3std3__45__cpo3endE:
	.zero		1
	.type		_ZN39_INTERNAL_dd04da25_4_k_cu_a7a13fab_30834cuda3std3__419piecewise_constructE,@object
	.size		_ZN39_INTERNAL_dd04da25_4_k_cu_a7a13fab_30834cuda3std3__419piecewise_constructE,(_ZN39_INTERNAL_dd04da25_4_k_cu_a7a13fab_30834cuda3std3__45__cpo4cendE - _ZN39_INTERNAL_dd04da25_4_k_cu_a7a13fab_30834cuda3std3__419piecewise_constructE)
_ZN39_INTERNAL_dd04da25_4_k_cu_a7a13fab_30834cuda3std3__419piecewise_constructE:
	.zero		1
	.type		_ZN39_INTERNAL_dd04da25_4_k_cu_a7a13fab_30834cuda3std3__45__cpo4cendE,@object
	.size		_ZN39_INTERNAL_dd04da25_4_k_cu_a7a13fab_30834cuda3std3__45__cpo4cendE,(_ZN39_INTERNAL_dd04da25_4_k_cu_a7a13fab_30834cuda3std6ranges3__45__cpo4swapE - _ZN39_INTERNAL_dd04da25_4_k_cu_a7a13fab_30834cuda3std3__45__cpo4cendE)
_ZN39_INTERNAL_dd04da25_4_k_cu_a7a13fab_30834cuda3std3__45__cpo4cendE:
	.zero		1
	.type		_ZN39_INTERNAL_dd04da25_4_k_cu_a7a13fab_30834cuda3std6ranges3__45__cpo4swapE,@object
	.size		_ZN39_INTERNAL_dd04da25_4_k_cu_a7a13fab_30834cuda3std6ranges3__45__cpo4swapE,(.L_7 - _ZN39_INTERNAL_dd04da25_4_k_cu_a7a13fab_30834cuda3std6ranges3__45__cpo4swapE)
_ZN39_INTERNAL_dd04da25_4_k_cu_a7a13fab_30834cuda3std6ranges3__45__cpo4swapE:
	.zero		1
.L_7:


//--------------------- .nv.constant0._ZN7cutlass13device_kernelINS_4conv6kernel13ConvUniversalINS1_16ConvProblemShapeILNS1_8OperatorE1ELi3EEENS1_10collective14CollectiveConvINS1_46MainloopSm90TmaGmmaWarpSpecializedImplicitGemmILS5_1ELi14ELi3EN4cute5tupleIJNSA_1CILi2EEENSC_ILi1EEESE_EEENS1_36KernelImplicitTmaWarpSpecializedSm90ELi1EEENSB_IJNSC_ILi64EEESI_NSB_IJSI_EEEEEENS_6half_tESL_NSA_8TiledMMAINSA_8MMA_AtomIJNSA_4SM904GMMA25MMA_64x64x16_F32F16F16_SSILNSP_5MajorE0ELSR_1ELNSP_7ScaleInE1ELSS_1EEEEEENSA_6LayoutINSB_IJSE_SE_SE_EEENSB_IJNSC_ILi0EEESX_SX_EEEEENSB_IJNSA_10UnderscoreES10_S10_EEEEENS7_6detail26Sm90ImplicitGemmTileTraitsINSA_20SM90_TMA_LOAD_IM2COLENSA_14ComposedLayoutINSA_7SwizzleILi3ELi4ELi3EEENSA_18smem_ptr_flag_bitsILi16EEENSV_INSB_IJNSB_IJNSC_ILi8EEES1B_EEENSB_IJSI_SE_EEENSB_IJSE_NSC_ILi14EEEEEEEEENSB_IJNSB_IJSI_NSC_ILi512EEEEEENSB_IJSE_SX_EEENSB_IJSX_NSC_ILi4096EEEEEEEEEEEEEvEENS14_INSA_23SM90_TMA_LOAD_MULTICASTENS16_IS18_S1A_NSV_INSB_IJS1D_S1C_S1F_EEENSB_IJS1J_S1I_S1L_EEEEEEEvEEEENS_8epilogue10collective6detail29Sm90TmaWarpSpecializedAdapterINS1Y_15DefaultEpilogueISL_NSB_IJNSB_IJllllEEESE_SX_EEES23_NS1X_6thread17LinearCombinationISL_Li1EffLNS24_9ScaleType4KindE0ELNS_15FloatRoundStyleE2ESL_EENS_4gemm15EpilogueDefaultEEEEEvvEEEEvNT_6ParamsE --------------------------
	.section	.nv.constant0._ZN7cutlass13device_kernelINS_4conv6kernel13ConvUniversalINS1_16ConvProblemShapeILNS1_8OperatorE1ELi3EEENS1_10collective14CollectiveConvINS1_46MainloopSm90TmaGmmaWarpSpecializedImplicitGemmILS5_1ELi14ELi3EN4cute5tupleIJNSA_1CILi2EEENSC_ILi1EEESE_EEENS1_36KernelImplicitTmaWarpSpecializedSm90ELi1EEENSB_IJNSC_ILi64EEESI_NSB_IJSI_EEEEEENS_6half_tESL_NSA_8TiledMMAINSA_8MMA_AtomIJNSA_4SM904GMMA25MMA_64x64x16_F32F16F16_SSILNSP_5MajorE0ELSR_1ELNSP_7ScaleInE1ELSS_1EEEEEENSA_6LayoutINSB_IJSE_SE_SE_EEENSB_IJNSC_ILi0EEESX_SX_EEEEENSB_IJNSA_10UnderscoreES10_S10_EEEEENS7_6detail26Sm90ImplicitGemmTileTraitsINSA_20SM90_TMA_LOAD_IM2COLENSA_14ComposedLayoutINSA_7SwizzleILi3ELi4ELi3EEENSA_18smem_ptr_flag_bitsILi16EEENSV_INSB_IJNSB_IJNSC_ILi8EEES1B_EEENSB_IJSI_SE_EEENSB_IJSE_NSC_ILi14EEEEEEEEENSB_IJNSB_IJSI_NSC_ILi512EEEEEENSB_IJSE_SX_EEENSB_IJSX_NSC_ILi4096EEEEEEEEEEEEEvEENS14_INSA_23SM90_TMA_LOAD_MULTICASTENS16_IS18_S1A_NSV_INSB_IJS1D_S1C_S1F_EEENSB_IJS1J_S1I_S1L_EEEEEEEvEEEENS_8epilogue10collective6detail29Sm90TmaWarpSpecializedAdapterINS1Y_15DefaultEpilogueISL_NSB_IJNSB_IJllllEEESE_SX_EEES23_NS1X_6thread17LinearCombinationISL_Li1EffLNS24_9ScaleType4KindE0ELNS_15FloatRoundStyleE2ESL_EENS_4gemm15EpilogueDefaultEEEEEvvEEEEvNT_6ParamsE,"a",@progbits
	.sectionflags	@""
	.align	4
.nv.constant0._ZN7cutlass13device_kernelINS_4conv6kernel13ConvUniversalINS1_16ConvProblemShapeILNS1_8OperatorE1ELi3EEENS1_10collective14CollectiveConvINS1_46MainloopSm90TmaGmmaWarpSpecializedImplicitGemmILS5_1ELi14ELi3EN4cute5tupleIJNSA_1CILi2EEENSC_ILi1EEESE_EEENS1_36KernelImplicitTmaWarpSpecializedSm90ELi1EEENSB_IJNSC_ILi64EEESI_NSB_IJSI_EEEEEENS_6half_tESL_NSA_8TiledMMAINSA_8MMA_AtomIJNSA_4SM904GMMA25MMA_64x64x16_F32F16F16_SSILNSP_5MajorE0ELSR_1ELNSP_7ScaleInE1ELSS_1EEEEEENSA_6LayoutINSB_IJSE_SE_SE_EEENSB_IJNSC_ILi0EEESX_SX_EEEEENSB_IJNSA_10UnderscoreES10_S10_EEEEENS7_6detail26Sm90ImplicitGemmTileTraitsINSA_20SM90_TMA_LOAD_IM2COLENSA_14ComposedLayoutINSA_7SwizzleILi3ELi4ELi3EEENSA_18smem_ptr_flag_bitsILi16EEENSV_INSB_IJNSB_IJNSC_ILi8EEES1B_EEENSB_IJSI_SE_EEENSB_IJSE_NSC_ILi14EEEEEEEEENSB_IJNSB_IJSI_NSC_ILi512EEEEEENSB_IJSE_SX_EEENSB_IJSX_NSC_ILi4096EEEEEEEEEEEEEvEENS14_INSA_23SM90_TMA_LOAD_MULTICASTENS16_IS18_S1A_NSV_INSB_IJS1D_S1C_S1F_EEENSB_IJS1J_S1I_S1L_EEEEEEEvEEEENS_8epilogue10collective6detail29Sm90TmaWarpSpecializedAdapterINS1Y_15DefaultEpilogueISL_NSB_IJNSB_IJllllEEESE_SX_EEES23_NS1X_6thread17LinearCombinationISL_Li1EffLNS24_9ScaleType4KindE0ELNS_15FloatRoundStyleE2ESL_EENS_4gemm15EpilogueDefaultEEEEEvvEEEEvNT_6ParamsE:
	.zero		1664


//--------------------- SYMBOLS --------------------------

	.type		.nv.reservedSmem.offset0,@object
	.size		.nv.reservedSmem.offset0,0x4
